# CuTe-DSL kernel — source=cudnn_frontend_dsl family=grouped_gemm_swiglu
# config = {"ab_dtype": "Float4E2M1FN", "sf_vec": 32, "d_dtype": "BFloat16", "vector_f32": false, "mma_mn": [128, 128], "cluster_mn": [1, 1]}


// ===== COMPILED SASS (sm_100a) =====

	.target	sm_100a

	.elftype	@"ET_EXEC"


//--------------------- .note.nv.tkinfo           --------------------------
	.section	.note.nv.tkinfo,"",@"SHT_NOTE"
	.sectionflags	@"SHF_NOTE_NV_TKINFO"
	.tkinfo
        /*0018*/ 	.word	0x00000081
        /*0030*/ 	.string	""
        /*0030*/ 	.string	"ptxas"
        /*0030*/ 	.string	"Cuda compilation tools, release 12.9, V12.9.83"
        /*0030*/ 	.string	"Build system must define TOOLS_VERSION_EXTENDED"
        /*0030*/ 	.string	"-O 3 -arch sm_100a "



//--------------------- .note.nv.cuver            --------------------------
	.section	.note.nv.cuver,"",@"SHT_NOTE"
	.sectionflags	@"SHF_NOTE_NV_CUVER"
        /*0018*/ 	.short	0x0001
        /*001a*/ 	.short	0x0064
        /*001c*/ 	.short	0x0001
        /*001e*/ 	.short	0x0000
        /*0020*/ 	.short	0x0001
        /*0022*/ 	.short	0x0000


//--------------------- .nv.info                  --------------------------
	.section	.nv.info,"",@"SHT_CUDA_INFO"
	.align	4


	//----- nvinfo : EIATTR_REGCOUNT
	.align		4
        /*0000*/ 	.byte	0x04, 0x2f
        /*0002*/ 	.short	(.L_4 - .L_3)
	.align		4
.L_3:
        /*0004*/ 	.word	index@(kernel_cutlass_kernel_cudnngrouped_gemmgrouped_gemm_swiglugrouped_gemm_swiglu_quantBlockScaledContiguousGroupedGemmKernel_object_at__TiledMMA_ThrLayoutVMNK11110000_PermutationMNK____MMAAt_0)
        /*0008*/ 	.word	0x00000087


	//----- nvinfo : EIATTR_FRAME_SIZE
	.align		4
.L_4:
        /*000c*/ 	.byte	0x04, 0x11
        /*000e*/ 	.short	(.L_6 - .L_5)
	.align		4
.L_5:
        /*0010*/ 	.word	index@($__internal_2_$__cuda_sm10x_tcgen05_guardrail_trap_unallocated_columns_being_dealloced)
        /*0014*/ 	.word	0x00000000


	//----- nvinfo : EIATTR_FRAME_SIZE
	.align		4
.L_6:
        /*0018*/ 	.byte	0x04, 0x11
        /*001a*/ 	.short	(.L_8 - .L_7)
	.align		4
.L_7:
        /*001c*/ 	.word	index@($__internal_1_$__cuda_sm10x_tcgen05_guardrail_trap_phase_invalid_during_alloc)
        /*0020*/ 	.word	0x00000000


	//----- nvinfo : EIATTR_FRAME_SIZE
	.align		4
.L_8:
        /*0024*/ 	.byte	0x04, 0x11
        /*0026*/ 	.short	(.L_10 - .L_9)
	.align		4
.L_9:
        /*0028*/ 	.word	index@($__internal_0_$__cuda_sm10x_tcgen05_guardrail_trap_col_being_dealloced_not_returned_by_alloc)
        /*002c*/ 	.word	0x00000000


	//----- nvinfo : EIATTR_FRAME_SIZE
	.align		4
.L_10:
        /*0030*/ 	.byte	0x04, 0x11
        /*0032*/ 	.short	(.L_12 - .L_11)
	.align		4
.L_11:
        /*0034*/ 	.word	index@(kernel_cutlass_kernel_cudnngrouped_gemmgrouped_gemm_swiglugrouped_gemm_swiglu_quantBlockScaledContiguousGroupedGemmKernel_object_at__TiledMMA_ThrLayoutVMNK11110000_PermutationMNK____MMAAt_0)
        /*0038*/ 	.word	0x00000000


	//----- nvinfo : EIATTR_MIN_STACK_SIZE
	.align		4
.L_12:
        /*003c*/ 	.byte	0x04, 0x12
        /*003e*/ 	.short	(.L_14 - .L_13)
	.align		4
.L_13:
        /*0040*/ 	.word	index@(kernel_cutlass_kernel_cudnngrouped_gemmgrouped_gemm_swiglugrouped_gemm_swiglu_quantBlockScaledContiguousGroupedGemmKernel_object_at__TiledMMA_ThrLayoutVMNK11110000_PermutationMNK____MMAAt_0)
        /*0044*/ 	.word	0x00000000
.L_14:


//--------------------- .nv.info.kernel_cutlass_kernel_cudnngrouped_gemmgrouped_gemm_swiglugrouped_gemm_swiglu_quantBlockScaledContiguousGroupedGemmKernel_object_at__TiledMMA_ThrLayoutVMNK11110000_PermutationMNK____MMAAt_0 --------------------------
	.section	.nv.info.kernel_cutlass_kernel_cudnngrouped_gemmgrouped_gemm_swiglugrouped_gemm_swiglu_quantBlockScaledContiguousGroupedGemmKernel_object_at__TiledMMA_ThrLayoutVMNK11110000_PermutationMNK____MMAAt_0,"",@"SHT_CUDA_INFO"
	.sectionflags	@""
	.align	4


	//----- nvinfo : EIATTR_CUDA_API_VERSION
	.align		4
        /*0000*/ 	.byte	0x04, 0x37
        /*0002*/ 	.short	(.L_16 - .L_15)
.L_15:
        /*0004*/ 	.word	0x00000081


	//----- nvinfo : EIATTR_KPARAM_INFO
	.align		4
.L_16:
        /*0008*/ 	.byte	0x04, 0x17
        /*000a*/ 	.short	(.L_18 - .L_17)
.L_17:
        /*000c*/ 	.word	0x00000000
        /*0010*/ 	.short	0x000f
        /*0012*/ 	.short	0x03f8
        /*0014*/ 	.byte	0x00, 0xf0, 0x31, 0x00


	//----- nvinfo : EIATTR_KPARAM_INFO
	.align		4
.L_18:
        /*0018*/ 	.byte	0x04, 0x17
        /*001a*/ 	.short	(.L_20 - .L_19)
.L_19:
        /*001c*/ 	.word	0x00000000
        /*0020*/ 	.short	0x000e
        /*0022*/ 	.short	0x03ec
        /*0024*/ 	.byte	0x00, 0xf0, 0x31, 0x00


	//----- nvinfo : EIATTR_KPARAM_INFO
	.align		4
.L_20:
        /*0028*/ 	.byte	0x04, 0x17
        /*002a*/ 	.short	(.L_22 - .L_21)
.L_21:
        /*002c*/ 	.word	0x00000000
        /*0030*/ 	.short	0x000d
        /*0032*/ 	.short	0x03e0
        /*0034*/ 	.byte	0x00, 0xf0, 0x31, 0x00


	//----- nvinfo : EIATTR_KPARAM_INFO
	.align		4
.L_22:
        /*0038*/ 	.byte	0x04, 0x17
        /*003a*/ 	.short	(.L_24 - .L_23)
.L_23:
        /*003c*/ 	.word	0x00000000
        /*0040*/ 	.short	0x000c
        /*0042*/ 	.short	0x03d8
        /*0044*/ 	.byte	0x00, 0xf0, 0x21, 0x00


	//----- nvinfo : EIATTR_KPARAM_INFO
	.align		4
.L_24:
        /*0048*/ 	.byte	0x04, 0x17
        /*004a*/ 	.short	(.L_26 - .L_25)
.L_25:
        /*004c*/ 	.word	0x00000000
        /*0050*/ 	.short	0x000b
        /*0052*/ 	.short	0x03d0
        /*0054*/ 	.byte	0x00, 0xf0, 0x21, 0x00


	//----- nvinfo : EIATTR_KPARAM_INFO
	.align		4
.L_26:
        /*0058*/ 	.byte	0x04, 0x17
        /*005a*/ 	.short	(.L_28 - .L_27)
.L_27:
        /*005c*/ 	.word	0x00000000
        /*0060*/ 	.short	0x000a
        /*0062*/ 	.short	0x03c8
        /*0064*/ 	.byte	0x00, 0xf0, 0x21, 0x00


	//----- nvinfo : EIATTR_KPARAM_INFO
	.align		4
.L_28:
        /*0068*/ 	.byte	0x04, 0x17
        /*006a*/ 	.short	(.L_30 - .L_29)
.L_29:
        /*006c*/ 	.word	0x00000000
        /*0070*/ 	.short	0x0009
        /*0072*/ 	.short	0x03c0
        /*0074*/ 	.byte	0x00, 0xf0, 0x21, 0x00


	//----- nvinfo : EIATTR_KPARAM_INFO
	.align		4
.L_30:
        /*0078*/ 	.byte	0x04, 0x17
        /*007a*/ 	.short	(.L_32 - .L_31)
.L_31:
        /*007c*/ 	.word	0x00000000
        /*0080*/ 	.short	0x0008
        /*0082*/ 	.short	0x0340
        /*0084*/ 	.byte	0x00, 0xf0, 0x01, 0x02


	//----- nvinfo : EIATTR_KPARAM_INFO
	.align		4
.L_32:
        /*0088*/ 	.byte	0x04, 0x17
        /*008a*/ 	.short	(.L_34 - .L_33)
.L_33:
        /*008c*/ 	.word	0x00000000
        /*0090*/ 	.short	0x0007
        /*0092*/ 	.short	0x02c0
        /*0094*/ 	.byte	0x00, 0xf0, 0x01, 0x02


	//----- nvinfo : EIATTR_KPARAM_INFO
	.align		4
.L_34:
        /*0098*/ 	.byte	0x04, 0x17
        /*009a*/ 	.short	(.L_36 - .L_35)
.L_35:
        /*009c*/ 	.word	0x00000000
        /*00a0*/ 	.short	0x0006
        /*00a2*/ 	.short	0x0240
        /*00a4*/ 	.byte	0x00, 0xf0, 0x01, 0x02


	//----- nvinfo : EIATTR_KPARAM_INFO
	.align		4
.L_36:
        /*00a8*/ 	.byte	0x04, 0x17
        /*00aa*/ 	.short	(.L_38 - .L_37)
.L_37:
        /*00ac*/ 	.word	0x00000000
        /*00b0*/ 	.short	0x0005
        /*00b2*/ 	.short	0x01c0
        /*00b4*/ 	.byte	0x00, 0xf0, 0x01, 0x02


	//----- nvinfo : EIATTR_KPARAM_INFO
	.align		4
.L_38:
        /*00b8*/ 	.byte	0x04, 0x17
        /*00ba*/ 	.short	(.L_40 - .L_39)
.L_39:
        /*00bc*/ 	.word	0x00000000
        /*00c0*/ 	.short	0x0004
        /*00c2*/ 	.short	0x0140
        /*00c4*/ 	.byte	0x00, 0xf0, 0x01, 0x02


	//----- nvinfo : EIATTR_KPARAM_INFO
	.align		4
.L_40:
        /*00c8*/ 	.byte	0x04, 0x17
        /*00ca*/ 	.short	(.L_42 - .L_41)
.L_41:
        /*00cc*/ 	.word	0x00000000
        /*00d0*/ 	.short	0x0003
        /*00d2*/ 	.short	0x00c0
        /*00d4*/ 	.byte	0x00, 0xf0, 0x01, 0x02


	//----- nvinfo : EIATTR_KPARAM_INFO
	.align		4
.L_42:
        /*00d8*/ 	.byte	0x04, 0x17
        /*00da*/ 	.short	(.L_44 - .L_43)
.L_43:
        /*00dc*/ 	.word	0x00000000
        /*00e0*/ 	.short	0x0002
        /*00e2*/ 	.short	0x0040
        /*00e4*/ 	.byte	0x00, 0xf0, 0x01, 0x02


	//----- nvinfo : EIATTR_KPARAM_INFO
	.align		4
.L_44:
        /*00e8*/ 	.byte	0x04, 0x17
        /*00ea*/ 	.short	(.L_46 - .L_45)
.L_45:
        /*00ec*/ 	.word	0x00000000
        /*00f0*/ 	.short	0x0001
        /*00f2*/ 	.short	0x000c
        /*00f4*/ 	.byte	0x00, 0xf0, 0x31, 0x00


	//----- nvinfo : EIATTR_KPARAM_INFO
	.align		4
.L_46:
        /*00f8*/ 	.byte	0x04, 0x17
        /*00fa*/ 	.short	(.L_48 - .L_47)
.L_47:
        /*00fc*/ 	.word	0x00000000
        /*0100*/ 	.short	0x0000
        /*0102*/ 	.short	0x0000
        /*0104*/ 	.byte	0x00, 0xf0, 0x31, 0x00


	//----- nvinfo : EIATTR_AT_ENTRY_FRAGMENTS
	.align		4
.L_48:
        /*0108*/ 	.byte	0x04, 0x4f
        /*010a*/ 	.short	(.L_50 - .L_49)


	//   ....[0]....
.L_49:
        /*010c*/ 	.word	0x00000004


	//----- nvinfo : EIATTR_RESERVED_SMEM_USED
	.align		4
.L_50:
        /*0110*/ 	.byte	0x01, 0x41
	.zero		2


	//----- nvinfo : EIATTR_SPARSE_MMA_MASK
	.align		4
        /*0114*/ 	.byte	0x03, 0x50
        /*0116*/ 	.short	0x0000


	//----- nvinfo : EIATTR_TCGEN05_1CTA_USED
	.align		4
        /*0118*/ 	.byte	0x01, 0x51
	.zero		2


	//----- nvinfo : EIATTR_MAXREG_COUNT
	.align		4
        /*011c*/ 	.byte	0x03, 0x1b
        /*011e*/ 	.short	0x00ff


	//----- nvinfo : EIATTR_NUM_BARRIERS
	.align		4
        /*0120*/ 	.byte	0x02, 0x4c
        /*0122*/ 	.byte	0x05
	.zero		1


	//----- nvinfo : EIATTR_INT_WARP_WIDE_INSTR_OFFSETS
	.align		4
        /*0124*/ 	.byte	0x04, 0x31
        /*0126*/ 	.short	(.L_52 - .L_51)


	//   ....[0]....
.L_51:
        /*0128*/ 	.word	0x00004c90


	//   ....[1]....
        /*012c*/ 	.word	0x00004cd0


	//----- nvinfo : EIATTR_COOP_GROUP_MASK_REGIDS
	.align		4
.L_52:
        /*0130*/ 	.byte	0x04, 0x29
        /*0132*/ 	.short	(.L_54 - .L_53)


	//   ....[0]....
.L_53:
        /*0134*/ 	.word	0xffffffff


	//   ....[1]....
        /*0138*/ 	.word	0xffffffff


	//   ....[2]....
        /*013c*/ 	.word	0xffffffff


	//   ....[3]....
        /*0140*/ 	.word	0xffffffff


	//   ....[4]....
        /*0144*/ 	.word	0xffffffff


	//   ....[5]....
        /*0148*/ 	.word	0xffffffff


	//   ....[6]....
        /*014c*/ 	.word	0xffffffff


	//   ....[7]....
        /*0150*/ 	.word	0xffffffff


	//   ....[8]....
        /*0154*/ 	.word	0xffffffff


	//----- nvinfo : EIATTR_COOP_GROUP_INSTR_OFFSETS
	.align		4
.L_54:
        /*0158*/ 	.byte	0x04, 0x28
        /*015a*/ 	.short	(.L_56 - .L_55)


	//   ....[0]....
.L_55:
        /*015c*/ 	.word	0x000000b0


	//   ....[1]....
        /*0160*/ 	.word	0x000009a0


	//   ....[2]....
        /*0164*/ 	.word	0x00000be0


	//   ....[3]....
        /*0168*/ 	.word	0x00000c40


	//   ....[4]....
        /*016c*/ 	.word	0x00002520


	//   ....[5]....
        /*0170*/ 	.word	0x000027e0


	//   ....[6]....
        /*0174*/ 	.word	0x00004890


	//   ....[7]....
        /*0178*/ 	.word	0x00004b30


	//   ....[8]....
        /*017c*/ 	.word	0x00004d80


	//----- nvinfo : EIATTR_VRC_CTA_INIT_COUNT
	.align		4
.L_56:
        /*0180*/ 	.byte	0x02, 0x4a
        /*0182*/ 	.byte	0x80
	.zero		1


	//----- nvinfo : EIATTR_MBARRIER_INSTR_OFFSETS
	.align		4
        /*0184*/ 	.byte	0x04, 0x39
        /*0186*/ 	.short	(.L_58 - .L_57)


	//   ....[0]....
.L_57:
        /*0188*/ 	.word	0x00000330
        /*018c*/ 	.word	0x000000ff
        /*0190*/ 	.word	0x00000000
        /*0194*/ 	.short	0x0100
        /*0196*/ 	.byte	0x05
	.zero		1


	//   ....[1]....
        /*0198*/ 	.word	0x00000340
        /*019c*/ 	.word	0x000000ff
        /*01a0*/ 	.word	0x00000008
        /*01a4*/ 	.short	0x0100
        /*01a6*/ 	.byte	0x05
	.zero		1


	//   ....[2]....
        /*01a8*/ 	.word	0x00000350
        /*01ac*/ 	.word	0x000000ff
        /*01b0*/ 	.word	0x00000010
        /*01b4*/ 	.short	0x0100
        /*01b6*/ 	.byte	0x05
	.zero		1


	//   ....[3]....
        /*01b8*/ 	.word	0x00000360
        /*01bc*/ 	.word	0x000000ff
        /*01c0*/ 	.word	0x00000018
        /*01c4*/ 	.short	0x0100
        /*01c6*/ 	.byte	0x05
	.zero		1


	//   ....[4]....
        /*01c8*/ 	.word	0x00000370
        /*01cc*/ 	.word	0x000000ff
        /*01d0*/ 	.word	0x00000020
        /*01d4*/ 	.short	0x0100
        /*01d6*/ 	.byte	0x05
	.zero		1


	//   ....[5]....
        /*01d8*/ 	.word	0x00000380
        /*01dc*/ 	.word	0x000000ff
        /*01e0*/ 	.word	0x00000028
        /*01e4*/ 	.short	0x0100
        /*01e6*/ 	.byte	0x05
	.zero		1


	//   ....[6]....
        /*01e8*/ 	.word	0x00000390
        /*01ec*/ 	.word	0x000000ff
        /*01f0*/ 	.word	0x00000030
        /*01f4*/ 	.short	0x0100
        /*01f6*/ 	.byte	0x05
	.zero		1


	//   ....[7]....
        /*01f8*/ 	.word	0x000003a0
        /*01fc*/ 	.word	0x000000ff
        /*0200*/ 	.word	0x00000038
        /*0204*/ 	.short	0x0100
        /*0206*/ 	.byte	0x05
	.zero		1


	//   ....[8]....
        /*0208*/ 	.word	0x000003b0
        /*020c*/ 	.word	0x000000ff
        /*0210*/ 	.word	0x00000040
        /*0214*/ 	.short	0x0100
        /*0216*/ 	.byte	0x05
	.zero		1


	//   ....[9]....
        /*0218*/ 	.word	0x000003c0
        /*021c*/ 	.word	0x000000ff
        /*0220*/ 	.word	0x00000048
        /*0224*/ 	.short	0x0100
        /*0226*/ 	.byte	0x05
	.zero		1


	//   ....[10]....
        /*0228*/ 	.word	0x000004d0
        /*022c*/ 	.word	0x000000ff
        /*0230*/ 	.word	0x00000050
        /*0234*/ 	.short	0x0100
        /*0236*/ 	.byte	0x06
	.zero		1


	//   ....[11]....
        /*0238*/ 	.word	0x000004e0
        /*023c*/ 	.word	0x000000ff
        /*0240*/ 	.word	0x00000058
        /*0244*/ 	.short	0x0100
        /*0246*/ 	.byte	0x06
	.zero		1


	//   ....[12]....
        /*0248*/ 	.word	0x000004f0
        /*024c*/ 	.word	0x000000ff
        /*0250*/ 	.word	0x00000060
        /*0254*/ 	.short	0x0100
        /*0256*/ 	.byte	0x06
	.zero		1


	//   ....[13]....
        /*0258*/ 	.word	0x00000500
        /*025c*/ 	.word	0x000000ff
        /*0260*/ 	.word	0x00000068
        /*0264*/ 	.short	0x0100
        /*0266*/ 	.byte	0x06
	.zero		1


	//   ....[14]....
        /*0268*/ 	.word	0x00000610
        /*026c*/ 	.word	0x000000ff
        /*0270*/ 	.word	0x00000070
        /*0274*/ 	.short	0x0100
        /*0276*/ 	.byte	0x06
	.zero		1


	//   ....[15]....
        /*0278*/ 	.word	0x00000620
        /*027c*/ 	.word	0x000000ff
        /*0280*/ 	.word	0x00000078
        /*0284*/ 	.short	0x0100
        /*0286*/ 	.byte	0x06
	.zero		1


	//   ....[16]....
        /*0288*/ 	.word	0x00000630
        /*028c*/ 	.word	0x000000ff
        /*0290*/ 	.word	0x00000080
        /*0294*/ 	.short	0x0100
        /*0296*/ 	.byte	0x06
	.zero		1


	//   ....[17]....
        /*0298*/ 	.word	0x00000640
        /*029c*/ 	.word	0x000000ff
        /*02a0*/ 	.word	0x00000088
        /*02a4*/ 	.short	0x0100
        /*02a6*/ 	.byte	0x06
	.zero		1


	//   ....[18]....
        /*02a8*/ 	.word	0x00000ca0
        /*02ac*/ 	.word	0x0000000e
        /*02b0*/ 	.word	0x00000080
        /*02b4*/ 	.short	0x010a
        /*02b6*/ 	.byte	0xff
	.zero		1


	//   ....[19]....
        /*02b8*/ 	.word	0x00000d80
        /*02bc*/ 	.word	0x0000000e
        /*02c0*/ 	.word	0x00000070
        /*02c4*/ 	.short	0x0101
        /*02c6*/ 	.byte	0xff
	.zero		1


	//   ....[20]....
        /*02c8*/ 	.word	0x00000f90
        /*02cc*/ 	.word	0x00000002
        /*02d0*/ 	.word	0x00000080
        /*02d4*/ 	.short	0x010a
        /*02d6*/ 	.byte	0xff
	.zero		1


	//   ....[21]....
        /*02d8*/ 	.word	0x000010b0
        /*02dc*/ 	.word	0x00000002
        /*02e0*/ 	.word	0x00000070
        /*02e4*/ 	.short	0x0101
        /*02e6*/ 	.byte	0xff
	.zero		1


	//   ....[22]....
        /*02e8*/ 	.word	0x000010c0
        /*02ec*/ 	.word	0x00000008
        /*02f0*/ 	.word	0x00000080
        /*02f4*/ 	.short	0x010a
        /*02f6*/ 	.byte	0xff
	.zero		1


	//   ....[23]....
        /*02f8*/ 	.word	0x00001130
        /*02fc*/ 	.word	0x000000ff
        /*0300*/ 	.word	0x00000070
        /*0304*/ 	.short	0x010a
        /*0306*/ 	.byte	0x17
	.zero		1


	//   ....[24]....
        /*0308*/ 	.word	0x000011b0
        /*030c*/ 	.word	0x000000ff
        /*0310*/ 	.word	0x00000080
        /*0314*/ 	.short	0x0101
        /*0316*/ 	.byte	0x17
	.zero		1


	//   ....[25]....
        /*0318*/ 	.word	0x00001370
        /*031c*/ 	.word	0x000000ff
        /*0320*/ 	.word	0x00000028
        /*0324*/ 	.short	0x010a
        /*0326*/ 	.byte	0x05
	.zero		1


	//   ....[26]....
        /*0328*/ 	.word	0x000014b0
        /*032c*/ 	.word	0x000000ff
        /*0330*/ 	.word	0x00000028
        /*0334*/ 	.short	0x010a
        /*0336*/ 	.byte	0x05
	.zero		1


	//   ....[27]....
        /*0338*/ 	.word	0x00001600
        /*033c*/ 	.word	0x000000ff
        /*0340*/ 	.word	0x00000028
        /*0344*/ 	.short	0x010a
        /*0346*/ 	.byte	0x16
	.zero		1


	//   ....[28]....
        /*0348*/ 	.word	0x00001640
        /*034c*/ 	.word	0x00000003
        /*0350*/ 	.word	0x00000070
        /*0354*/ 	.short	0x010a
        /*0356*/ 	.byte	0xff
	.zero		1


	//   ....[29]....
        /*0358*/ 	.word	0x000016e0
        /*035c*/ 	.word	0x00000003
        /*0360*/ 	.word	0x00000080
        /*0364*/ 	.short	0x0101
        /*0366*/ 	.byte	0xff
	.zero		1


	//   ....[30]....
        /*0368*/ 	.word	0x00001890
        /*036c*/ 	.word	0x000000ff
        /*0370*/ 	.word	0x00000028
        /*0374*/ 	.short	0x010a
        /*0376*/ 	.byte	0x05
	.zero		1


	//   ....[31]....
        /*0378*/ 	.word	0x00001950
        /*037c*/ 	.word	0x000000ff
        /*0380*/ 	.word	0x00000070
        /*0384*/ 	.short	0x010a
        /*0386*/ 	.byte	0x0c
	.zero		1


	//   ....[32]....
        /*0388*/ 	.word	0x000019e0
        /*038c*/ 	.word	0x000000ff
        /*0390*/ 	.word	0x00000080
        /*0394*/ 	.short	0x0101
        /*0396*/ 	.byte	0x0c
	.zero		1


	//   ....[33]....
        /*0398*/ 	.word	0x00001e20
        /*039c*/ 	.word	0x000000ff
        /*03a0*/ 	.word	0x00000000
        /*03a4*/ 	.short	0x010a
        /*03a6*/ 	.byte	0x10
	.zero		1


	//   ....[34]....
        /*03a8*/ 	.word	0x00001e30
        /*03ac*/ 	.word	0x000000ff
        /*03b0*/ 	.word	0x00000060
        /*03b4*/ 	.short	0x010a
        /*03b6*/ 	.byte	0x12
	.zero		1


	//   ....[35]....
        /*03b8*/ 	.word	0x00001e50
        /*03bc*/ 	.word	0x000000ff
        /*03c0*/ 	.word	0x00000060
        /*03c4*/ 	.short	0x010a
        /*03c6*/ 	.byte	0x12
	.zero		1


	//   ....[36]....
        /*03c8*/ 	.word	0x000020a0
        /*03cc*/ 	.word	0x000000ff
        /*03d0*/ 	.word	0x00000000
        /*03d4*/ 	.short	0x010a
        /*03d6*/ 	.byte	0x0d
	.zero		1


	//   ....[37]....
        /*03d8*/ 	.word	0x00002210
        /*03dc*/ 	.word	0x000000ff
        /*03e0*/ 	.word	0x00000000
        /*03e4*/ 	.short	0x010a
        /*03e6*/ 	.byte	0x10
	.zero		1


	//   ....[38]....
        /*03e8*/ 	.word	0x00002300
        /*03ec*/ 	.word	0x000000ff
        /*03f0*/ 	.word	0x00000060
        /*03f4*/ 	.short	0x010a
        /*03f6*/ 	.byte	0x10
	.zero		1


	//   ....[39]....
        /*03f8*/ 	.word	0x00002310
        /*03fc*/ 	.word	0x00000000
        /*0400*/ 	.word	0x00000070
        /*0404*/ 	.short	0x010a
        /*0406*/ 	.byte	0xff
	.zero		1


	//   ....[40]....
        /*0408*/ 	.word	0x000023b0
        /*040c*/ 	.word	0x00000000
        /*0410*/ 	.word	0x00000080
        /*0414*/ 	.short	0x0101
        /*0416*/ 	.byte	0xff
	.zero		1


	//   ....[41]....
        /*0418*/ 	.word	0x000024c0
        /*041c*/ 	.word	0x00000000
        /*0420*/ 	.word	0x00000060
        /*0424*/ 	.short	0x010a
        /*0426*/ 	.byte	0xff
	.zero		1


	//   ....[42]....
        /*0428*/ 	.word	0x00002850
        /*042c*/ 	.word	0x00000003
        /*0430*/ 	.word	0x00000070
        /*0434*/ 	.short	0x010a
        /*0436*/ 	.byte	0xff
	.zero		1


	//   ....[43]....
        /*0438*/ 	.word	0x000028b0
        /*043c*/ 	.word	0x00000003
        /*0440*/ 	.word	0x00000080
        /*0444*/ 	.short	0x0101
        /*0446*/ 	.byte	0xff
	.zero		1


	//   ....[44]....
        /*0448*/ 	.word	0x00002a20
        /*044c*/ 	.word	0x00000034
        /*0450*/ 	.word	0x00000050
        /*0454*/ 	.short	0x010a
        /*0456*/ 	.byte	0xff
	.zero		1


	//   ....[45]....
        /*0458*/ 	.word	0x00004840
        /*045c*/ 	.word	0x00000034
        /*0460*/ 	.word	0x00000060
        /*0464*/ 	.short	0x0101
        /*0466*/ 	.byte	0xff
	.zero		1


	//   ....[46]....
        /*0468*/ 	.word	0x00004850
        /*046c*/ 	.word	0x00000005
        /*0470*/ 	.word	0x00000070
        /*0474*/ 	.short	0x010a
        /*0476*/ 	.byte	0xff
	.zero		1


	//   ....[47]....
        /*0478*/ 	.word	0x00004910
        /*047c*/ 	.word	0x00000005
        /*0480*/ 	.word	0x00000080
        /*0484*/ 	.short	0x0101
        /*0486*/ 	.byte	0xff
	.zero		1


	//   ....[48]....
        /*0488*/ 	.word	0x00004dd0
        /*048c*/ 	.word	0x0000000e
        /*0490*/ 	.word	0x00000080
        /*0494*/ 	.short	0x010a
        /*0496*/ 	.byte	0xff
	.zero		1


	//   ....[49]....
        /*0498*/ 	.word	0x00004e30
        /*049c*/ 	.word	0x00000002
        /*04a0*/ 	.word	0x00000080
        /*04a4*/ 	.short	0x010a
        /*04a6*/ 	.byte	0xff
	.zero		1


	//   ....[50]....
        /*04a8*/ 	.word	0x00004e90
        /*04ac*/ 	.word	0x00000008
        /*04b0*/ 	.word	0x00000080
        /*04b4*/ 	.short	0x010a
        /*04b6*/ 	.byte	0xff
	.zero		1


	//   ....[51]....
        /*04b8*/ 	.word	0x00004ef0
        /*04bc*/ 	.word	0x00000000
        /*04c0*/ 	.word	0x00000070
        /*04c4*/ 	.short	0x010a
        /*04c6*/ 	.byte	0xff
	.zero		1


	//   ....[52]....
        /*04c8*/ 	.word	0x00004f70
        /*04cc*/ 	.word	0x00000000
        /*04d0*/ 	.word	0x00000028
        /*04d4*/ 	.short	0x010a
        /*04d6*/ 	.byte	0xff
	.zero		1


	//   ....[53]....
        /*04d8*/ 	.word	0x00004fd0
        /*04dc*/ 	.word	0x00000003
        /*04e0*/ 	.word	0x00000070
        /*04e4*/ 	.short	0x010a
        /*04e6*/ 	.byte	0xff
	.zero		1


	//   ....[54]....
        /*04e8*/ 	.word	0x00005050
        /*04ec*/ 	.word	0x00000000
        /*04f0*/ 	.word	0x00000028
        /*04f4*/ 	.short	0x010a
        /*04f6*/ 	.byte	0xff
	.zero		1


	//   ....[55]....
        /*04f8*/ 	.word	0x000050b0
        /*04fc*/ 	.word	0x00000002
        /*0500*/ 	.word	0x00000070
        /*0504*/ 	.short	0x010a
        /*0506*/ 	.byte	0xff
	.zero		1


	//   ....[56]....
        /*0508*/ 	.word	0x00005120
        /*050c*/ 	.word	0x00000000
        /*0510*/ 	.word	0x00000060
        /*0514*/ 	.short	0x010a
        /*0516*/ 	.byte	0xff
	.zero		1


	//   ....[57]....
        /*0518*/ 	.word	0x000051a0
        /*051c*/ 	.word	0x00000000
        /*0520*/ 	.word	0x00000000
        /*0524*/ 	.short	0x010a
        /*0526*/ 	.byte	0xff
	.zero		1


	//   ....[58]....
        /*0528*/ 	.word	0x00005200
        /*052c*/ 	.word	0x00000000
        /*0530*/ 	.word	0x00000070
        /*0534*/ 	.short	0x010a
        /*0536*/ 	.byte	0xff
	.zero		1


	//   ....[59]....
        /*0538*/ 	.word	0x00005260
        /*053c*/ 	.word	0x00000000
        /*0540*/ 	.word	0x00000060
        /*0544*/ 	.short	0x010a
        /*0546*/ 	.byte	0xff
	.zero		1


	//   ....[60]....
        /*0548*/ 	.word	0x000052b0
        /*054c*/ 	.word	0x00000003
        /*0550*/ 	.word	0x00000070
        /*0554*/ 	.short	0x010a
        /*0556*/ 	.byte	0xff
	.zero		1


	//   ....[61]....
        /*0558*/ 	.word	0x00005310
        /*055c*/ 	.word	0x00000034
        /*0560*/ 	.word	0x00000050
        /*0564*/ 	.short	0x010a
        /*0566*/ 	.byte	0xff
	.zero		1


	//   ....[62]....
        /*0568*/ 	.word	0x00005380
        /*056c*/ 	.word	0x00000005
        /*0570*/ 	.word	0x00000070
        /*0574*/ 	.short	0x010a
        /*0576*/ 	.byte	0xff
	.zero		1


	//----- nvinfo : EIATTR_NUM_MBARRIERS
	.align		4
.L_58:
        /*0578*/ 	.byte	0x03, 0x38
        /*057a*/ 	.short	0x0012


	//----- nvinfo : EIATTR_EXIT_INSTR_OFFSETS
	.align		4
        /*057c*/ 	.byte	0x04, 0x1c
        /*057e*/ 	.short	(.L_60 - .L_59)


	//   ....[0]....
.L_59:
        /*0580*/ 	.word	0x000024f0


	//   ....[1]....
        /*0584*/ 	.word	0x00004db0


	//----- nvinfo : EIATTR_MAX_THREADS
	.align		4
.L_60:
        /*0588*/ 	.byte	0x04, 0x05
        /*058a*/ 	.short	(.L_62 - .L_61)
.L_61:
        /*058c*/ 	.word	0x000000e0
        /*0590*/ 	.word	0x00000001
        /*0594*/ 	.word	0x00000001


	//----- nvinfo : EIATTR_CRS_STACK_SIZE
	.align		4
.L_62:
        /*0598*/ 	.byte	0x04, 0x1e
        /*059a*/ 	.short	(.L_64 - .L_63)
.L_63:
        /*059c*/ 	.word	0x00000000


	//----- nvinfo : EIATTR_CBANK_PARAM_SIZE
	.align		4
.L_64:
        /*05a0*/ 	.byte	0x03, 0x19
        /*05a2*/ 	.short	0x0404


	//----- nvinfo : EIATTR_PARAM_CBANK
	.align		4
        /*05a4*/ 	.byte	0x04, 0x0a
        /*05a6*/ 	.short	(.L_66 - .L_65)
	.align		4
.L_65:
        /*05a8*/ 	.word	index@(.nv.constant0.kernel_cutlass_kernel_cudnngrouped_gemmgrouped_gemm_swiglugrouped_gemm_swiglu_quantBlockScaledContiguousGroupedGemmKernel_object_at__TiledMMA_ThrLayoutVMNK11110000_PermutationMNK____MMAAt_0)
        /*05ac*/ 	.short	0x0380
        /*05ae*/ 	.short	0x0404


	//----- nvinfo : EIATTR_SW_WAR
	.align		4
.L_66:
        /*05b0*/ 	.byte	0x04, 0x36
        /*05b2*/ 	.short	(.L_68 - .L_67)
.L_67:
        /*05b4*/ 	.word	0x00000008
.L_68:


//--------------------- .nv.compat                --------------------------
	.section	.nv.compat,"",@"SHT_CUDA_COMPAT_INFO"
	.align	4
        /*0000*/ 	.byte	0x02, 0x02, 0x02, 0x00, 0x02, 0x05, 0x05, 0x00, 0x02, 0x03, 0x01, 0x00, 0x02, 0x06, 0x01, 0x00


//--------------------- .nv.callgraph             --------------------------
	.section	.nv.callgraph,"",@"SHT_CUDA_CALLGRAPH"
	.align	4
	.sectionentsize	8
	.align		4
        /*0000*/ 	.word	0x00000000
	.align		4
        /*0004*/ 	.word	0xffffffff
	.align		4
        /*0008*/ 	.word	0x00000000
	.align		4
        /*000c*/ 	.word	0xfffffffe
	.align		4
        /*0010*/ 	.word	0x00000000
	.align		4
        /*0014*/ 	.word	0xfffffffd
	.align		4
        /*0018*/ 	.word	0x00000000
	.align		4
        /*001c*/ 	.word	0xfffffffc


//--------------------- .text.kernel_cutlass_kernel_cudnngrouped_gemmgrouped_gemm_swiglugrouped_gemm_swiglu_quantBlockScaledContiguousGroupedGemmKernel_object_at__TiledMMA_ThrLayoutVMNK11110000_PermutationMNK____MMAAt_0 --------------------------
	.section	.text.kernel_cutlass_kernel_cudnngrouped_gemmgrouped_gemm_swiglugrouped_gemm_swiglu_quantBlockScaledContiguousGroupedGemmKernel_object_at__TiledMMA_ThrLayoutVMNK11110000_PermutationMNK____MMAAt_0,"ax",@progbits
	.align	128
        .global         kernel_cutlass_kernel_cudnngrouped_gemmgrouped_gemm_swiglugrouped_gemm_swiglu_quantBlockScaledContiguousGroupedGemmKernel_object_at__TiledMMA_ThrLayoutVMNK11110000_PermutationMNK____MMAAt_0
        .type           kernel_cutlass_kernel_cudnngrouped_gemmgrouped_gemm_swiglugrouped_gemm_swiglu_quantBlockScaledContiguousGroupedGemmKernel_object_at__TiledMMA_ThrLayoutVMNK11110000_PermutationMNK____MMAAt_0,@function
        .size           kernel_cutlass_kernel_cudnngrouped_gemmgrouped_gemm_swiglugrouped_gemm_swiglu_quantBlockScaledContiguousGroupedGemmKernel_object_at__TiledMMA_ThrLayoutVMNK11110000_PermutationMNK____MMAAt_0,(.L_x_83 - kernel_cutlass_kernel_cudnngrouped_gemmgrouped_gemm_swiglugrouped_gemm_swiglu_quantBlockScaledContiguousGroupedGemmKernel_object_at__TiledMMA_ThrLayoutVMNK11110000_PermutationMNK____MMAAt_0)
        .other          kernel_cutlass_kernel_cudnngrouped_gemmgrouped_gemm_swiglugrouped_gemm_swiglu_quantBlockScaledContiguousGroupedGemmKernel_object_at__TiledMMA_ThrLayoutVMNK11110000_PermutationMNK____MMAAt_0,@"STO_CUDA_ENTRY STV_DEFAULT"
kernel_cutlass_kernel_cudnngrouped_gemmgrouped_gemm_swiglugrouped_gemm_swiglu_quantBlockScaledContiguousGroupedGemmKernel_object_at__TiledMMA_ThrLayoutVMNK11110000_PermutationMNK____MMAAt_0:
.text.kernel_cutlass_kernel_cudnngrouped_gemmgrouped_gemm_swiglugrouped_gemm_swiglu_quantBlockScaledContiguousGroupedGemmKernel_object_at__TiledMMA_ThrLayoutVMNK11110000_PermutationMNK____MMAAt_0:
[----:B------:R-:W1:Y:S01]  /*0000*/  LDC R1, c[0x0][0x37c] ;  /* 0x0000df00ff017b82 */ /* 0x000e620000000800 */
[----:B------:R-:W2:Y:S01]  /*0010*/  S2R R3, SR_TID.Y ;  /* 0x0000000000037919 */ /* 0x000ea20000002200 */
[----:B------:R-:W3:Y:S01]  /*0020*/  LDCU UR5, c[0x0][0x360] ;  /* 0x00006c00ff0577ac */ /* 0x000ee20008000800 */
[----:B------:R-:W2:Y:S01]  /*0030*/  S2R R0, SR_TID.Z ;  /* 0x0000000000007919 */ /* 0x000ea20000002300 */
[----:B------:R-:W2:Y:S01]  /*0040*/  LDCU UR4, c[0x0][0x364] ;  /* 0x00006c80ff0477ac */ /* 0x000ea20008000800 */
[----:B------:R-:W3:Y:S01]  /*0050*/  S2R R58, SR_TID.X ;  /* 0x00000000003a7919 */ /* 0x000ee20000002100 */
[----:B--2---:R-:W-:Y:S01]  /*0060*/  IMAD R3, R0, UR4, R3 ;  /* 0x0000000400037c24 */ /* 0x004fe2000f8e0203 */
[----:B------:R-:W2:Y:S03]  /*0070*/  LDCU.U8 UR4, c[0x0][0x381] ;  /* 0x00007020ff0477ac */ /* 0x000ea60008000000 */
[----:B---3--:R-:W-:Y:S01]  /*0080*/  IMAD R64, R3, UR5, R58 ;  /* 0x0000000503407c24 */ /* 0x008fe2000f8e023a */
[----:B------:R-:W3:Y:S04]  /*0090*/  LDCU.U8 UR5, c[0x0][0x382] ;  /* 0x00007040ff0577ac */ /* 0x000ee80008000000 */
[----:B------:R-:W-:-:S06]  /*00a0*/  SHF.R.U32.HI R64, RZ, 0x5, R64 ;  /* 0x00000005ff407819 */ /* 0x000fcc0000011640 */
[----:B------:R-:W4:Y:S01]  /*00b0*/  SHFL.IDX PT, R64, R64, RZ, 0x1f ;  /* 0x00001fff40407589 */ /* 0x000f2200000e0000 */
[----:B--2---:R-:W-:Y:S02]  /*00c0*/  ULOP3.LUT UR4, UR4, 0x1, URZ, 0xc0, !UPT ;  /* 0x0000000104047892 */ /* 0x004fe4000f8ec0ff */
[----:B---3--:R-:W-:Y:S02]  /*00d0*/  ULOP3.LUT UR5, UR5, 0x1, URZ, 0xc0, !UPT ;  /* 0x0000000105057892 */ /* 0x008fe4000f8ec0ff */
[----:B------:R-:W-:Y:S02]  /*00e0*/  UISETP.NE.U32.AND UP5, UPT, UR4, 0x1, UPT ;  /* 0x000000010400788c */ /* 0x000fe4000bfa5070 */
[----:B------:R-:W-:Y:S01]  /*00f0*/  UISETP.NE.U32.AND UP6, UPT, UR5, 0x1, UPT ;  /* 0x000000010500788c */ /* 0x000fe2000bfc5070 */
[----:B----4-:R-:W-:-:S13]  /*0100*/  ISETP.NE.AND P0, PT, R64, 0x5, PT ;  /* 0x000000054000780c */ /* 0x010fda0003f05270 */
[----:B-1----:R-:W-:Y:S05]  /*0110*/  @P0 BRA `(.L_x_0) ;  /* 0x0000000000540947 */ /* 0x002fea0003800000 */
[----:B------:R-:W1:Y:S02]  /*0120*/  LDCU.64 UR4, c[0x0][0x348] ;  /* 0x00006900ff0477ac */ /* 0x000e640008000a00 */
[----:B-1----:R-:W-:Y:S02]  /*0130*/  UIADD3 UR14, UP0, UPT, UR4, 0x40, URZ ;  /* 0x00000040040e7890 */ /* 0x002fe4000ff1e0ff */
[----:B------:R-:W-:Y:S02]  /*0140*/  UIADD3 UR12, UP4, UPT, UR4, 0xc0, URZ ;  /* 0x000000c0040c7890 */ /* 0x000fe4000ff9e0ff */
[----:B------:R-:W-:Y:S02]  /*0150*/  UIADD3 UR10, UP3, UPT, UR4, 0x140, URZ ;  /* 0x00000140040a7890 */ /* 0x000fe4000ff7e0ff */
[----:B------:R-:W-:Y:S02]  /*0160*/  UIADD3 UR8, UP2, UPT, UR4, 0x1c0, URZ ;  /* 0x000001c004087890 */ /* 0x000fe4000ff5e0ff */
[----:B------:R-:W-:-:S02]  /*0170*/  UIADD3 UR6, UP1, UPT, UR4, 0x240, URZ ;  /* 0x0000024004067890 */ /* 0x000fc4000ff3e0ff */
[----:B------:R-:W-:Y:S02]  /*0180*/  UIADD3.X UR15, UPT, UPT, URZ, UR5, URZ, UP0, !UPT ;  /* 0x00000005ff0f7290 */ /* 0x000fe400087fe4ff */
[----:B------:R-:W-:Y:S02]  /*0190*/  UIADD3 UR4, UP0, UPT, UR4, 0x2c0, URZ ;  /* 0x000002c004047890 */ /* 0x000fe4000ff1e0ff */
[----:B------:R-:W-:Y:S02]  /*01a0*/  UIADD3.X UR13, UPT, UPT, URZ, UR5, URZ, UP4, !UPT ;  /* 0x00000005ff0d7290 */ /* 0x000fe4000a7fe4ff */
[----:B------:R-:W-:Y:S02]  /*01b0*/  UIADD3.X UR11, UPT, UPT, URZ, UR5, URZ, UP3, !UPT ;  /* 0x00000005ff0b7290 */ /* 0x000fe40009ffe4ff */
[----:B------:R-:W-:Y:S01]  /*01c0*/  UIADD3.X UR9, UPT, UPT, URZ, UR5, URZ, UP2, !UPT ;  /* 0x00000005ff097290 */ /* 0x000fe200097fe4ff */
[----:B------:R1:W-:Y:S01]  /*01d0*/  UTMACCTL.PF [UR14] ;  /* 0x000000000e0079b9 */ /* 0x0003e20008040000 */
[----:B------:R-:W-:-:S03]  /*01e0*/  UIADD3.X UR7, UPT, UPT, URZ, UR5, URZ, UP1, !UPT ;  /* 0x00000005ff077290 */ /* 0x000fc60008ffe4ff */
[----:B------:R1:W-:Y:S01]  /*01f0*/  UTMACCTL.PF [UR12] ;  /* 0x000000000c0079b9 */ /* 0x0003e20008040000 */
[----:B------:R-:W-:Y:S01]  /*0200*/  UIADD3.X UR5, UPT, UPT, URZ, UR5, URZ, UP0, !UPT ;  /* 0x00000005ff057290 */ /* 0x000fe200087fe4ff */
[----:B------:R1:W-:Y:S02]  /*0210*/  UTMACCTL.PF [UR10] ;  /* 0x000000000a0079b9 */ /* 0x0003e40008040000 */
[----:B------:R1:W-:Y:S02]  /*0220*/  UTMACCTL.PF [UR8] ;  /* 0x00000000080079b9 */ /* 0x0003e40008040000 */
[----:B------:R1:W-:Y:S04]  /*0230*/  UTMACCTL.PF [UR6] ;  /* 0x00000000060079b9 */ /* 0x0003e80008040000 */
[----:B------:R1:W-:Y:S01]  /*0240*/  UTMACCTL.PF [UR4] ;  /* 0x00000000040079b9 */ /* 0x0003e20008040000 */
[----:B------:R-:W-:Y:S01]  /*0250*/  UPLOP3.LUT UP4, UPT, UPT, UPT, UPT, 0x40, 0x4 ;  /* 0x000000000004789c */ /* 0x000fe20003f8e870 */
[----:B-1----:R-:W-:Y:S10]  /*0260*/  BRA `(.L_x_1) ;  /* 0x00000000005c7947 */ /* 0x002ff40003800000 */
.L_x_0:
[----:B------:R-:W-:Y:S01]  /*0270*/  ISETP.NE.AND P0, PT, R64, RZ, PT ;  /* 0x000000ff4000720c */ /* 0x000fe20003f05270 */
[----:B------:R-:W-:-:S12]  /*0280*/  UPLOP3.LUT UP4, UPT, UPT, UPT, UPT, 0x40, 0x4 ;  /* 0x000000000004789c */ /* 0x000fd80003f8e870 */
[----:B------:R-:W-:Y:S05]  /*0290*/  @P0 BRA `(.L_x_1) ;  /* 0x0000000000500947 */ /* 0x000fea0003800000 */
[----:B------:R-:W1:Y:S01]  /*02a0*/  S2UR UR5, SR_CgaCtaId ;  /* 0x00000000000579c3 */ /* 0x000e620000008800 */
[----:B------:R-:W-:Y:S01]  /*02b0*/  UMOV UR6, 0x400 ;  /* 0x0000040000067882 */ /* 0x000fe20000000000 */
[----:B------:R-:W-:Y:S01]  /*02c0*/  UMOV UR4, 0x1 ;  /* 0x0000000100047882 */ /* 0x000fe20000000000 */
[----:B------:R-:W-:Y:S02]  /*02d0*/  UPLOP3.LUT UP4, UPT, UPT, UPT, UPT, 0x80, 0x8 ;  /* 0x000000000008789c */ /* 0x000fe40003f8f070 */
[----:B-1----:R-:W-:Y:S02]  /*02e0*/  ULEA UR5, UR5, UR6, 0x18 ;  /* 0x0000000605057291 */ /* 0x002fe4000f8ec0ff */
[----:B------:R-:W-:-:S04]  /*02f0*/  UIADD3 UR6, UPT, UPT, -UR4, 0x100000, URZ ;  /* 0x0010000004067890 */ /* 0x000fc8000fffe1ff */
[----:B------:R-:W-:Y:S02]  /*0300*/  USHF.L.U32 UR7, UR6, 0xb, URZ ;  /* 0x0000000b06077899 */ /* 0x000fe400080006ff */
[----:B------:R-:W-:Y:S01]  /*0310*/  USHF.L.U32 UR6, UR6, 0x1, URZ ;  /* 0x0000000106067899 */ /* 0x000fe200080006ff */
[----:B------:R-:W1:Y:S11]  /*0320*/  FENCE.VIEW.ASYNC.S ;  /* 0x00000000000073c6 */ /* 0x000e760000000000 */
[----:B-1----:R1:W2:Y:S01]  /*0330*/  SYNCS.EXCH.64 URZ, [UR5], UR6 ;  /* 0x0000000605ff75b2 */ /* 0x0022a20008000100 */
[----:B------:R1:W3:Y:S01]  /*0340*/  SYNCS.EXCH.64 URZ, [UR5+0x8], UR6 ;  /* 0x0000080605ff75b2 */ /* 0x0002e20008000100 */
[----:B------:R1:W4:Y:S01]  /*0350*/  SYNCS.EXCH.64 URZ, [UR5+0x10], UR6 ;  /* 0x0000100605ff75b2 */ /* 0x0003220008000100 */
[----:B------:R1:W1:Y:S01]  /*0360*/  SYNCS.EXCH.64 URZ, [UR5+0x18], UR6 ;  /* 0x0000180605ff75b2 */ /* 0x0002620008000100 */
[----:B------:R1:W1:Y:S01]  /*0370*/  SYNCS.EXCH.64 URZ, [UR5+0x20], UR6 ;  /* 0x0000200605ff75b2 */ /* 0x0002620008000100 */
[----:B------:R1:W1:Y:S01]  /*0380*/  SYNCS.EXCH.64 URZ, [UR5+0x28], UR6 ;  /* 0x0000280605ff75b2 */ /* 0x0002620008000100 */
[----:B------:R1:W1:Y:S01]  /*0390*/  SYNCS.EXCH.64 URZ, [UR5+0x30], UR6 ;  /* 0x0000300605ff75b2 */ /* 0x0002620008000100 */
[----:B------:R1:W1:Y:S01]  /*03a0*/  SYNCS.EXCH.64 URZ, [UR5+0x38], UR6 ;  /* 0x0000380605ff75b2 */ /* 0x0002620008000100 */
[----:B------:R1:W1:Y:S01]  /*03b0*/  SYNCS.EXCH.64 URZ, [UR5+0x40], UR6 ;  /* 0x0000400605ff75b2 */ /* 0x0002620008000100 */
[----:B------:R1:W1:Y:S01]  /*03c0*/  SYNCS.EXCH.64 URZ, [UR5+0x48], UR6 ;  /* 0x0000480605ff75b2 */ /* 0x0002620008000100 */
[----:B------:R-:W-:Y:S01]  /*03d0*/  NOP ;  /* 0x0000000000007918 */ /* 0x000fe20000000000 */
.L_x_1:
[----:B------:R-:W-:Y:S01]  /*03e0*/  NOP ;  /* 0x0000000000007918 */ /* 0x000fe20000000000 */
[----:B-1234-:R-:W-:Y:S06]  /*03f0*/  BAR.SYNC.DEFER_BLOCKING 0x0 ;  /* 0x0000000000007b1d */ /* 0x01efec0000010000 */
[----:B------:R-:W-:Y:S05]  /*0400*/  BRA.U !UP4, `(.L_x_2) ;  /* 0x000000010c447547 */ /* 0x000fea000b800000 */
[----:B------:R-:W1:Y:S01]  /*0410*/  S2UR UR6, SR_CgaCtaId ;  /* 0x00000000000679c3 */ /* 0x000e620000008800 */
[----:B------:R-:W-:Y:S01]  /*0420*/  UMOV UR7, 0x400 ;  /* 0x0000040000077882 */ /* 0x000fe20000000000 */
[----:B------:R-:W-:Y:S01]  /*0430*/  UMOV UR5, 0x1 ;  /* 0x0000000100057882 */ /* 0x000fe20000000000 */
[----:B------:R-:W-:Y:S01]  /*0440*/  UMOV UR4, 0x4 ;  /* 0x0000000400047882 */ /* 0x000fe20000000000 */
[----:B------:R-:W-:-:S04]  /*0450*/  UIADD3 UR8, UPT, UPT, -UR5, 0x100000, URZ ;  /* 0x0010000005087890 */ /* 0x000fc8000fffe1ff */
[----:B------:R-:W-:Y:S02]  /*0460*/  USHF.L.U32 UR9, UR8, 0xb, URZ ;  /* 0x0000000b08097899 */ /* 0x000fe400080006ff */
[----:B------:R-:W-:Y:S02]  /*0470*/  USHF.L.U32 UR8, UR8, 0x1, URZ ;  /* 0x0000000108087899 */ /* 0x000fe400080006ff */
[----:B------:R-:W-:-:S04]  /*0480*/  UIADD3 UR4, UPT, UPT, -UR4, 0x100000, URZ ;  /* 0x0010000004047890 */ /* 0x000fc8000fffe1ff */
[----:B------:R-:W-:Y:S02]  /*0490*/  USHF.L.U32 UR5, UR4, 0xb, URZ ;  /* 0x0000000b04057899 */ /* 0x000fe400080006ff */
[----:B------:R-:W-:Y:S02]  /*04a0*/  USHF.L.U32 UR4, UR4, 0x1, URZ ;  /* 0x0000000104047899 */ /* 0x000fe400080006ff */
[----:B-1----:R-:W-:Y:S01]  /*04b0*/  ULEA UR6, UR6, UR7, 0x18 ;  /* 0x0000000706067291 */ /* 0x002fe2000f8ec0ff */
[----:B------:R-:W1:Y:S11]  /*04c0*/  FENCE.VIEW.ASYNC.S ;  /* 0x00000000000073c6 */ /* 0x000e760000000000 */
[----:B-1----:R1:W2:Y:S01]  /*04d0*/  SYNCS.EXCH.64 URZ, [UR6+0x50], UR8 ;  /* 0x0000500806ff75b2 */ /* 0x0022a20008000100 */
[----:B------:R1:W3:Y:S01]  /*04e0*/  SYNCS.EXCH.64 URZ, [UR6+0x58], UR8 ;  /* 0x0000580806ff75b2 */ /* 0x0002e20008000100 */
[----:B------:R1:W4:Y:S01]  /*04f0*/  SYNCS.EXCH.64 URZ, [UR6+0x60], UR4 ;  /* 0x0000600406ff75b2 */ /* 0x0003220008000100 */
[----:B------:R1:W1:Y:S01]  /*0500*/  SYNCS.EXCH.64 URZ, [UR6+0x68], UR4 ;  /* 0x0000680406ff75b2 */ /* 0x0002620008000100 */
[----:B------:R-:W-:Y:S01]  /*0510*/  NOP ;  /* 0x0000000000007918 */ /* 0x000fe20000000000 */
.L_x_2:
        /* <DEDUP_REMOVED lines=20> */
.L_x_3:
[----:B------:R-:W-:Y:S01]  /*0660*/  NOP ;  /* 0x0000000000007918 */ /* 0x000fe20000000000 */
[----:B-1234-:R-:W-:Y:S08]  /*0670*/  BAR.SYNC.DEFER_BLOCKING 0x0 ;  /* 0x0000000000007b1d */ /* 0x01eff00000010000 */
[----:B------:R-:W-:Y:S01]  /*0680*/  BAR.SYNC.DEFER_BLOCKING 0x1, 0xe0 ;  /* 0x0043800000007b1d */ /* 0x000fe20000010000 */
[----:B------:R-:W-:-:S05]  /*0690*/  ISETP.NE.AND P0, PT, R64, 0x6, PT ;  /* 0x000000064000780c */ /* 0x000fca0003f05270 */
[----:B------:R-:W1:Y:S08]  /*06a0*/  LDCU.64 UR14, c[0x0][0x358] ;  /* 0x00006b00ff0e77ac */ /* 0x000e700008000a00 */
[----:B------:R-:W-:Y:S05]  /*06b0*/  @P0 BRA `(.L_x_4) ;  /* 0x0000000800880947 */ /* 0x000fea0003800000 */
[----:B------:R-:W-:Y:S01]  /*06c0*/  LOP3.LUT R0, R58, 0x1f, RZ, 0xc0, !PT ;  /* 0x0000001f3a007812 */ /* 0x000fe200078ec0ff */
[----:B------:R-:W-:Y:S01]  /*06d0*/  IMAD.MOV.U32 R18, RZ, RZ, 0x7fffffff ;  /* 0x7fffffffff127424 */ /* 0x000fe200078e00ff */
[----:B------:R-:W2:Y:S01]  /*06e0*/  S2UR UR9, SR_CTAID.Z ;  /* 0x00000000000979c3 */ /* 0x000ea20000002700 */
[----:B------:R-:W2:Y:S01]  /*06f0*/  LDCU.64 UR6, c[0x0][0x760] ;  /* 0x0000ec00ff0677ac */ /* 0x000ea20008000a00 */
[C---:B------:R-:W-:Y:S01]  /*0700*/  ISETP.GT.U32.AND P0, PT, R0.reuse, 0x7, PT ;  /* 0x000000070000780c */ /* 0x040fe20003f04070 */
[----:B------:R-:W3:Y:S01]  /*0710*/  LDCU.U8 UR8, c[0x0][0x768] ;  /* 0x0000ed00ff0877ac */ /* 0x000ee20008000000 */
[----:B------:R-:W4:Y:S01]  /*0720*/  LDCU.U8 UR10, c[0x0][0x769] ;  /* 0x0000ed20ff0a77ac */ /* 0x000f220008000000 */
[----:B------:R-:W5:Y:S10]  /*0730*/  LDCU.U8 UR13, c[0x0][0x781] ;  /* 0x0000f020ff0d77ac */ /* 0x000f740008000000 */
[----:B------:R-:W1:Y:S01]  /*0740*/  @!P0 LDC.64 R2, c[0x0][0x748] ;  /* 0x0001d200ff028b82 */ /* 0x000e620000000a00 */
[----:B------:R-:W1:Y:S02]  /*0750*/  LDCU UR20, c[0x0][0x770] ;  /* 0x0000ee00ff1477ac */ /* 0x000e640008000800 */
[----:B-1----:R-:W-:-:S05]  /*0760*/  @!P0 IMAD.WIDE.U32 R2, R0, 0x4, R2 ;  /* 0x0000000400028825 */ /* 0x002fca00078e0002 */
[----:B------:R-:W5:Y:S01]  /*0770*/  @!P0 LDG.E R18, desc[UR14][R2.64] ;  /* 0x0000000e02128981 */ /* 0x000f62000c1e1900 */
[----:B--2---:R-:W-:Y:S01]  /*0780*/  UIMAD.WIDE.U32 UR4, UR9, UR7, URZ ;  /* 0x00000007090472a5 */ /* 0x004fe2000f8e00ff */
[----:B------:R-:W-:Y:S01]  /*0790*/  HFMA2 R0, -RZ, RZ, 0, 5.9604644775390625e-08 ;  /* 0x00000001ff007431 */ /* 0x000fe200000001ff */
[----:B------:R-:W-:Y:S01]  /*07a0*/  UISETP.GT.U32.AND UP0, UPT, UR9, 0x3ff, UPT ;  /* 0x000003ff0900788c */ /* 0x000fe2000bf04070 */
[----:B------:R-:W-:-:S04]  /*07b0*/  IMAD.MOV.U32 R10, RZ, RZ, RZ ;  /* 0x000000ffff0a7224 */ /* 0x000fc800078e00ff */
[----:B------:R-:W-:Y:S02]  /*07c0*/  UMOV UR11, UR5 ;  /* 0x00000005000b7c82 */ /* 0x000fe40008000000 */
[----:B------:R-:W-:Y:S02]  /*07d0*/  UIADD3 UR7, UPT, UPT, -UR11, UR9, URZ ;  /* 0x000000090b077290 */ /* 0x000fe4000fffe1ff */
[----:B------:R-:W1:Y:S02]  /*07e0*/  LDCU.64 UR4, c[0x0][0x778] ;  /* 0x0000ef00ff0477ac */ /* 0x000e640008000a00 */
[----:B---3--:R-:W-:-:S04]  /*07f0*/  USHF.R.U32.HI UR7, URZ, UR8, UR7 ;  /* 0x00000008ff077299 */ /* 0x008fc80008011607 */
[----:B------:R-:W-:-:S04]  /*0800*/  UIADD3 UR11, UPT, UPT, UR11, UR7, URZ ;  /* 0x000000070b0b7290 */ /* 0x000fc8000fffe0ff */
[----:B----4-:R-:W-:-:S03]  /*0810*/  USHF.R.U32.HI UR11, URZ, UR10, UR11 ;  /* 0x0000000aff0b7299 */ /* 0x010fc6000801160b */
[----:B------:R-:W2:Y:S01]  /*0820*/  LDCU.U8 UR7, c[0x0][0x780] ;  /* 0x0000f000ff0777ac */ /* 0x000ea20008000000 */
[----:B------:R-:W-:-:S04]  /*0830*/  UIADD3 UR11, UPT, UPT, -UR11, URZ, URZ ;  /* 0x000000ff0b0b7290 */ /* 0x000fc8000fffe1ff */
[----:B------:R-:W-:-:S04]  /*0840*/  UIMAD UR6, UR11, UR6, UR9 ;  /* 0x000000060b0672a4 */ /* 0x000fc8000f8e0209 */
[----:B-1----:R-:W-:-:S07]  /*0850*/  UIMAD.WIDE.U32 UR16, UR6, UR5, URZ ;  /* 0x00000005061072a5 */ /* 0x002fce000f8e00ff */
[----:B------:R-:W-:Y:S02]  /*0860*/  UMOV UR5, UR17 ;  /* 0x0000001100057c82 */ /* 0x000fe40008000000 */
[----:B------:R-:W-:Y:S02]  /*0870*/  UIADD3 UR18, UPT, UPT, UR6, -UR5, URZ ;  /* 0x8000000506127290 */ /* 0x000fe4000fffe0ff */
[----:B------:R-:W1:Y:S02]  /*0880*/  LDCU.U8 UR17, c[0x0][0x774] ;  /* 0x0000ee80ff1177ac */ /* 0x000e640008000000 */
[----:B--2---:R-:W-:Y:S01]  /*0890*/  USHF.R.U32.HI UR18, URZ, UR7, UR18 ;  /* 0x00000007ff127299 */ /* 0x004fe20008011612 */
[----:B------:R-:W2:Y:S03]  /*08a0*/  LDCU.U8 UR16, c[0x0][0x775] ;  /* 0x0000eea0ff1077ac */ /* 0x000ea60008000000 */
[----:B------:R-:W-:Y:S01]  /*08b0*/  UIADD3 UR18, UPT, UPT, UR5, UR18, URZ ;  /* 0x0000001205127290 */ /* 0x000fe2000fffe0ff */
[----:B------:R-:W3:Y:S03]  /*08c0*/  LDCU UR5, c[0x0][0x76c] ;  /* 0x0000ed80ff0577ac */ /* 0x000ee60008000800 */
[----:B-----5:R-:W-:-:S04]  /*08d0*/  USHF.R.U32.HI UR18, URZ, UR13, UR18 ;  /* 0x0000000dff127299 */ /* 0x020fc80008011612 */
[----:B------:R-:W-:Y:S02]  /*08e0*/  UIMAD.WIDE.U32 UR20, UR18, UR20, URZ ;  /* 0x00000014121472a5 */ /* 0x000fe4000f8e00ff */
[----:B------:R-:W-:-:S04]  /*08f0*/  UIADD3 UR12, UPT, UPT, -UR18, URZ, URZ ;  /* 0x000000ff120c7290 */ /* 0x000fc8000fffe1ff */
[----:B------:R-:W-:Y:S01]  /*0900*/  UIMAD UR4, UR12, UR4, UR6 ;  /* 0x000000040c0472a4 */ /* 0x000fe2000f8e0206 */
[----:B------:R-:W-:Y:S02]  /*0910*/  UMOV UR19, UR21 ;  /* 0x0000001500137c82 */ /* 0x000fe40008000000 */
[----:B------:R-:W-:-:S03]  /*0920*/  UIADD3 UR11, UPT, UPT, UR18, -UR19, URZ ;  /* 0x80000013120b7290 */ /* 0x000fc6000fffe0ff */
[----:B------:R-:W-:Y:S01]  /*0930*/  MOV R5, UR4 ;  /* 0x0000000400057c02 */ /* 0x000fe20008000f00 */
[----:B-1----:R-:W-:-:S04]  /*0940*/  USHF.R.U32.HI UR11, URZ, UR17, UR11 ;  /* 0x00000011ff0b7299 */ /* 0x002fc8000801160b */
[----:B------:R-:W-:-:S04]  /*0950*/  UIADD3 UR11, UPT, UPT, UR19, UR11, URZ ;  /* 0x0000000b130b7290 */ /* 0x000fc8000fffe0ff */
[----:B--2---:R-:W-:-:S04]  /*0960*/  USHF.R.U32.HI UR11, URZ, UR16, UR11 ;  /* 0x00000010ff0b7299 */ /* 0x004fc8000801160b */
[----:B------:R-:W-:-:S04]  /*0970*/  UIADD3 UR11, UPT, UPT, -UR11, URZ, URZ ;  /* 0x000000ff0b0b7290 */ /* 0x000fc8000fffe1ff */
[----:B---3--:R-:W-:-:S06]  /*0980*/  UIMAD UR5, UR11, UR5, UR18 ;  /* 0x000000050b0572a4 */ /* 0x008fcc000f8e0212 */
[----:B------:R-:W-:Y:S01]  /*0990*/  IMAD.U32 R4, RZ, RZ, UR5 ;  /* 0x00000005ff047e24 */ /* 0x000fe2000f8e00ff */
[----:B------:R1:W2:Y:S01]  /*09a0*/  SHFL.IDX PT, R2, R18, 0x7, 0x1f ;  /* 0x00e01f0012027f89 */ /* 0x0002a200000e0000 */
[----:B------:R-:W-:Y:S05]  /*09b0*/  BRA.U UP0, `(.L_x_5) ;  /* 0x0000000500547547 */ /* 0x000fea000b800000 */
[----:B--2---:R-:W-:Y:S01]  /*09c0*/  SHF.R.S32.HI R17, RZ, 0x1f, R2 ;  /* 0x0000001fff117819 */ /* 0x004fe20000011402 */
[----:B------:R-:W2:Y:S01]  /*09d0*/  LDC R0, c[0x0][0x374] ;  /* 0x0000dd00ff007b82 */ /* 0x000ea20000000800 */
[----:B------:R-:W-:Y:S01]  /*09e0*/  IMAD.U32 R19, RZ, RZ, UR9 ;  /* 0x00000009ff137e24 */ /* 0x000fe2000f8e00ff */
[----:B------:R-:W-:Y:S01]  /*09f0*/  MOV R10, RZ ;  /* 0x000000ff000a7202 */ /* 0x000fe20000000f00 */
[----:B------:R-:W-:Y:S01]  /*0a00*/  IMAD.MOV.U32 R6, RZ, RZ, -0x1 ;  /* 0xffffffffff067424 */ /* 0x000fe200078e00ff */
[----:B------:R-:W-:Y:S02]  /*0a10*/  LEA.HI R17, R17, R2, RZ, 0x7 ;  /* 0x0000000211117211 */ /* 0x000fe400078f38ff */
[----:B------:R-:W-:Y:S02]  /*0a20*/  MOV R15, RZ ;  /* 0x000000ff000f7202 */ /* 0x000fe40000000f00 */
[----:B------:R-:W2:Y:S01]  /*0a30*/  LDC R7, c[0x0][0x370] ;  /* 0x0000dc00ff077b82 */ /* 0x000ea20000000800 */
[----:B------:R-:W-:-:S04]  /*0a40*/  LOP3.LUT R3, R17, 0xffffff80, RZ, 0xc0, !PT ;  /* 0xffffff8011037812 */ /* 0x000fc800078ec0ff */
[----:B------:R-:W-:-:S03]  /*0a50*/  ISETP.NE.AND P0, PT, R2, R3, PT ;  /* 0x000000030200720c */ /* 0x000fc60003f05270 */
[----:B------:R-:W3:Y:S01]  /*0a60*/  LDC R16, c[0x0][0x378] ;  /* 0x0000de00ff107b82 */ /* 0x000ee20000000800 */
[----:B------:R-:W-:-:S07]  /*0a70*/  ISETP.LT.AND P0, PT, R2, RZ, P0 ;  /* 0x000000ff0200720c */ /* 0x000fce0000701270 */
[----:B------:R-:W4:Y:S08]  /*0a80*/  LDC R12, c[0x0][0x770] ;  /* 0x0001dc00ff0c7b82 */ /* 0x000f300000000800 */
[----:B------:R-:W1:Y:S01]  /*0a90*/  LDC R11, c[0x0][0x76c] ;  /* 0x0001db00ff0b7b82 */ /* 0x000e620000000800 */
[----:B--2---:R-:W-:Y:S01]  /*0aa0*/  IMAD R7, R0, R7, RZ ;  /* 0x0000000700077224 */ /* 0x004fe200078e02ff */
[----:B------:R-:W-:-:S02]  /*0ab0*/  SHF.R.S32.HI R0, RZ, 0x7, R17 ;  /* 0x00000007ff007819 */ /* 0x000fc40000011411 */
[----:B------:R-:W-:-:S03]  /*0ac0*/  LEA.HI.SX32 R17, R17, 0xffffffff, 0x19 ;  /* 0xffffffff11117811 */ /* 0x000fc600078fcaff */
[----:B------:R-:W-:Y:S01]  /*0ad0*/  @!P0 IMAD.MOV R17, RZ, RZ, R0 ;  /* 0x000000ffff118224 */ /* 0x000fe200078e0200 */
[----:B------:R-:W2:Y:S01]  /*0ae0*/  LDC.64 R8, c[0x0][0x760] ;  /* 0x0001d800ff087b82 */ /* 0x000ea20000000a00 */
[----:B---3--:R-:W-:Y:S02]  /*0af0*/  IMAD R16, R7, R16, RZ ;  /* 0x0000001007107224 */ /* 0x008fe400078e02ff */
[----:B------:R-:W-:-:S05]  /*0b00*/  IMAD.MOV.U32 R0, RZ, RZ, 0x1 ;  /* 0x00000001ff007424 */ /* 0x000fca00078e00ff */
[----:B------:R-:W3:Y:S02]  /*0b10*/  LDC.64 R2, c[0x0][0x778] ;  /* 0x0001de00ff027b82 */ /* 0x000ee40000000a00 */
.L_x_10:
[----:B------:R-:W-:-:S13]  /*0b20*/  ISETP.GE.AND P0, PT, R4, R17, PT ;  /* 0x000000110400720c */ /* 0x000fda0003f06270 */
[----:B------:R-:W-:Y:S05]  /*0b30*/  @P0 BRA `(.L_x_6) ;  /* 0x0000000000940947 */ /* 0x000fea0003800000 */
[----:B------:R-:W-:-:S04]  /*0b40*/  SHF.L.U32 R7, R4, 0x7, RZ ;  /* 0x0000000704077819 */ /* 0x000fc800000006ff */
[----:B------:R-:W-:-:S13]  /*0b50*/  ISETP.GE.AND P0, PT, R7, R15, PT ;  /* 0x0000000f0700720c */ /* 0x000fda0003f06270 */
[----:B------:R-:W-:Y:S05]  /*0b60*/  @!P0 BRA `(.L_x_7) ;  /* 0x0000000000388947 */ /* 0x000fea0003800000 */
[----:B------:R-:W-:Y:S01]  /*0b70*/  VIADD R13, R6, 0x1 ;  /* 0x00000001060d7836 */ /* 0x000fe20000000000 */
[----:B------:R-:W-:-:S04]  /*0b80*/  MOV R6, 0xffffffff ;  /* 0xffffffff00067802 */ /* 0x000fc80000000f00 */
[----:B------:R-:W-:-:S13]  /*0b90*/  ISETP.GT.U32.AND P0, PT, R13, 0x1f, PT ;  /* 0x0000001f0d00780c */ /* 0x000fda0003f04070 */
[----:B------:R-:W-:Y:S05]  /*0ba0*/  @P0 BRA `(.L_x_8) ;  /* 0x0000000000240947 */ /* 0x000fea0003800000 */
[----:B------:R-:W-:Y:S01]  /*0bb0*/  ISETP.GT.AND P0, PT, R18, R7, PT ;  /* 0x000000071200720c */ /* 0x000fe20003f04270 */
[----:B------:R-:W-:-:S05]  /*0bc0*/  IMAD.MOV.U32 R6, RZ, RZ, -0x1 ;  /* 0xffffffffff067424 */ /* 0x000fca00078e00ff */
[----:B------:R-:W-:-:S07]  /*0bd0*/  SHF.L.U32 R6, R6, R13, RZ ;  /* 0x0000000d06067219 */ /* 0x000fce00000006ff */
[----:B------:R-:W-:-:S04]  /*0be0*/  VOTE.ANY R7, PT, P0 ;  /* 0x0000000000077806 */ /* 0x000fc800000e0100 */
[----:B------:R-:W-:-:S05]  /*0bf0*/  LOP3.LUT P0, R7, R7, RZ, R6, 0xa0, !PT ;  /* 0x000000ff07077212 */ /* 0x000fca000780a006 */
[----:B------:R-:W-:-:S05]  /*0c00*/  VIADD R6, R7, 0xffffffff ;  /* 0xffffffff07067836 */ /* 0x000fca0000000000 */
[----:B------:R-:W-:-:S04]  /*0c10*/  LOP3.LUT R7, R7, R6, RZ, 0xc, !PT ;  /* 0x0000000607077212 */ /* 0x000fc800078e0cff */
[----:B------:R-:W5:Y:S02]  /*0c20*/  POPC R6, R7 ;  /* 0x0000000700067309 */ /* 0x000f640000000000 */
[----:B-----5:R-:W-:-:S07]  /*0c30*/  SEL R6, R6, 0xffffffff, P0 ;  /* 0xffffffff06067807 */ /* 0x020fce0000000000 */
.L_x_8:
[----:B------:R4:W3:Y:S02]  /*0c40*/  SHFL.IDX PT, R15, R18, R6, 0x1f ;  /* 0x00001f06120f7589 */ /* 0x0008e400000e0000 */
.L_x_7:
[----:B------:R-:W5:Y:S01]  /*0c50*/  S2R R13, SR_CgaCtaId ;  /* 0x00000000000d7919 */ /* 0x000f620000008800 */
[----:B------:R-:W-:Y:S01]  /*0c60*/  MOV R14, 0x400 ;  /* 0x00000400000e7802 */ /* 0x000fe20000000f00 */
[----:B------:R-:W-:-:S03]  /*0c70*/  IMAD.U32 R21, R0, -0x80000000, RZ ;  /* 0x8000000000157824 */ /* 0x000fc600078e00ff */
[----:B-----5:R-:W-:-:S05]  /*0c80*/  LEA R13, R13, R14, 0x18 ;  /* 0x0000000e0d0d7211 */ /* 0x020fca00078ec0ff */
[----:B------:R-:W-:-:S04]  /*0c90*/  IMAD R14, R10, 0x8, R13 ;  /* 0x000000080a0e7824 */ /* 0x000fc800078e020d */
[----:B------:R-:W5:Y:S02]  /*0ca0*/  SYNCS.PHASECHK.TRANS64.TRYWAIT P0, [R14+URZ+0x80], R21 ;  /* 0x000080150e0075a7 */ /* 0x000f6400080011ff */
[----:B-----5:R-:W-:Y:S05]  /*0cb0*/  @!P0 BRA `(.L_x_9) ;  /* 0x0000004000408947 */ /* 0x020fea0003800000 */
.L_x_57:
[----:B------:R-:W-:Y:S01]  /*0cc0*/  ELECT P0, URZ, PT ;  /* 0x0000000000ff782f */ /* 0x000fe20003800000 */
[----:B------:R-:W-:-:S12]  /*0cd0*/  IMAD.MOV.U32 R7, RZ, RZ, 0x1 ;  /* 0x00000001ff077424 */ /* 0x000fd800078e00ff */
[C---:B------:R-:W-:Y:S02]  /*0ce0*/  @P0 IMAD R13, R10.reuse, 0x10, R13 ;  /* 0x000000100a0d0824 */ /* 0x040fe400078e020d */
[----:B------:R-:W-:-:S03]  /*0cf0*/  VIADD R10, R10, 0x1 ;  /* 0x000000010a0a7836 */ /* 0x000fc60000000000 */
[----:B------:R4:W-:Y:S02]  /*0d00*/  @P0 STS.128 [R13+0x30c10], R4 ;  /* 0x030c10040d000388 */ /* 0x0009e40000000c00 */
[----:B------:R-:W-:Y:S01]  /*0d10*/  ISETP.NE.AND P0, PT, R10, 0x2, PT ;  /* 0x000000020a00780c */ /* 0x000fe20003f05270 */
[----:B------:R5:W-:Y:S06]  /*0d20*/  MEMBAR.ALL.CTA ;  /* 0x0000000000007992 */ /* 0x000bec0000008000 */
[----:B-----5:R-:W5:Y:S01]  /*0d30*/  FENCE.VIEW.ASYNC.S ;  /* 0x00000000000073c6 */ /* 0x020f620000000000 */
[----:B----4-:R-:W-:-:S02]  /*0d40*/  SEL R21, RZ, 0x1, P0 ;  /* 0x00000001ff157807 */ /* 0x010fc40000000000 */
[----:B------:R-:W-:Y:S02]  /*0d50*/  SEL R10, R10, RZ, P0 ;  /* 0x000000ff0a0a7207 */ /* 0x000fe40000000000 */
[----:B------:R-:W-:Y:S01]  /*0d60*/  LOP3.LUT R0, R0, R21, RZ, 0x3c, !PT ;  /* 0x0000001500007212 */ /* 0x000fe200078e3cff */
[----:B-----5:R-:W-:Y:S06]  /*0d70*/  BAR.SYNC.DEFER_BLOCKING 0x4, 0x20 ;  /* 0x0100800000007b1d */ /* 0x020fec0000010000 */
[----:B------:R4:W-:Y:S02]  /*0d80*/  SYNCS.ARRIVE.TRANS64.ART0 RZ, [R14+URZ+0x70], R7 ;  /* 0x000070070eff79a7 */ /* 0x0009e400085000ff */
.L_x_6:
[----:B------:R-:W-:-:S04]  /*0d90*/  IMAD.IADD R19, R16, 0x1, R19 ;  /* 0x0000000110137824 */ /* 0x000fc800078e0213 */
[C---:B--2---:R-:W-:Y:S01]  /*0da0*/  IMAD.HI.U32 R5, R19.reuse, R9, RZ ;  /* 0x0000000913057227 */ /* 0x044fe200078e00ff */
[----:B------:R-:W-:-:S03]  /*0db0*/  ISETP.GE.AND P0, PT, R19, 0x400, PT ;  /* 0x000004001300780c */ /* 0x000fc60003f06270 */
[----:B------:R-:W-:-:S05]  /*0dc0*/  IMAD.IADD R4, R19, 0x1, -R5 ;  /* 0x0000000113047824 */ /* 0x000fca00078e0a05 */
[----:B------:R-:W-:-:S04]  /*0dd0*/  SHF.R.U32.HI R4, RZ, UR8, R4 ;  /* 0x00000008ff047c19 */ /* 0x000fc80008011604 */
[----:B------:R-:W-:-:S04]  /*0de0*/  IADD3 R4, PT, PT, R5, R4, RZ ;  /* 0x0000000405047210 */ /* 0x000fc80007ffe0ff */
[----:B----4-:R-:W-:-:S05]  /*0df0*/  SHF.R.U32.HI R14, RZ, UR10, R4 ;  /* 0x0000000aff0e7c19 */ /* 0x010fca0008011604 */
[----:B------:R-:W-:-:S04]  /*0e00*/  IMAD.MOV R14, RZ, RZ, -R14 ;  /* 0x000000ffff0e7224 */ /* 0x000fc800078e0a0e */
[----:B------:R-:W-:-:S04]  /*0e10*/  IMAD R14, R8, R14, R19 ;  /* 0x0000000e080e7224 */ /* 0x000fc800078e0213 */
[----:B---3--:R-:W-:-:S05]  /*0e20*/  IMAD.HI.U32 R5, R14, R3, RZ ;  /* 0x000000030e057227 */ /* 0x008fca00078e00ff */
[----:B------:R-:W-:-:S04]  /*0e30*/  IADD3 R4, PT, PT, R14, -R5, RZ ;  /* 0x800000050e047210 */ /* 0x000fc80007ffe0ff */
[----:B------:R-:W-:-:S05]  /*0e40*/  SHF.R.U32.HI R4, RZ, UR7, R4 ;  /* 0x00000007ff047c19 */ /* 0x000fca0008011604 */
[----:B------:R-:W-:-:S05]  /*0e50*/  IMAD.IADD R4, R5, 0x1, R4 ;  /* 0x0000000105047824 */ /* 0x000fca00078e0204 */
[----:B------:R-:W-:-:S05]  /*0e60*/  SHF.R.U32.HI R7, RZ, UR13, R4 ;  /* 0x0000000dff077c19 */ /* 0x000fca0008011604 */
[----:B------:R-:W-:-:S05]  /*0e70*/  IMAD.HI.U32 R5, R7, R12, RZ ;  /* 0x0000000c07057227 */ /* 0x000fca00078e00ff */
[----:B------:R-:W-:-:S04]  /*0e80*/  IADD3 R4, PT, PT, R7, -R5, RZ ;  /* 0x8000000507047210 */ /* 0x000fc80007ffe0ff */
[----:B------:R-:W-:-:S05]  /*0e90*/  SHF.R.U32.HI R4, RZ, UR17, R4 ;  /* 0x00000011ff047c19 */ /* 0x000fca0008011604 */
[----:B------:R-:W-:Y:S01]  /*0ea0*/  IMAD.IADD R4, R5, 0x1, R4 ;  /* 0x0000000105047824 */ /* 0x000fe200078e0204 */
[----:B------:R-:W-:-:S04]  /*0eb0*/  IADD3 R5, PT, PT, -R7, RZ, RZ ;  /* 0x000000ff07057210 */ /* 0x000fc80007ffe1ff */
[----:B------:R-:W-:Y:S01]  /*0ec0*/  SHF.R.U32.HI R4, RZ, UR16, R4 ;  /* 0x00000010ff047c19 */ /* 0x000fe20008011604 */
[----:B------:R-:W-:-:S03]  /*0ed0*/  IMAD R5, R2, R5, R14 ;  /* 0x0000000502057224 */ /* 0x000fc600078e020e */
[----:B------:R-:W-:-:S05]  /*0ee0*/  IADD3 R4, PT, PT, -R4, RZ, RZ ;  /* 0x000000ff04047210 */ /* 0x000fca0007ffe1ff */
[----:B-1----:R-:W-:Y:S01]  /*0ef0*/  IMAD R4, R11, R4, R7 ;  /* 0x000000040b047224 */ /* 0x002fe200078e0207 */
[----:B------:R-:W-:Y:S06]  /*0f00*/  @!P0 BRA `(.L_x_10) ;  /* 0xfffffffc00048947 */ /* 0x000fec000383ffff */
.L_x_5:
[----:B------:R-:W3:Y:S01]  /*0f10*/  S2R R3, SR_CgaCtaId ;  /* 0x0000000000037919 */ /* 0x000ee20000008800 */
[----:B--2---:R-:W-:Y:S01]  /*0f20*/  MOV R2, 0x400 ;  /* 0x0000040000027802 */ /* 0x004fe20000000f00 */
[----:B------:R-:W-:Y:S01]  /*0f30*/  IMAD.U32 R6, R0, -0x80000000, RZ ;  /* 0x8000000000067824 */ /* 0x000fe200078e00ff */
[C---:B------:R-:W-:Y:S01]  /*0f40*/  ISETP.NE.AND P0, PT, R10.reuse, 0x1, PT ;  /* 0x000000010a00780c */ /* 0x040fe20003f05270 */
[----:B------:R-:W-:-:S05]  /*0f50*/  VIADD R8, R10, 0x2 ;  /* 0x000000020a087836 */ /* 0x000fca0000000000 */
[----:B------:R-:W-:Y:S02]  /*0f60*/  SEL R8, R8, 0x1, P0 ;  /* 0x0000000108087807 */ /* 0x000fe40000000000 */
[----:B---3--:R-:W-:-:S05]  /*0f70*/  LEA R3, R3, R2, 0x18 ;  /* 0x0000000203037211 */ /* 0x008fca00078ec0ff */
[----:B------:R-:W-:-:S04]  /*0f80*/  IMAD R2, R10, 0x8, R3 ;  /* 0x000000080a027824 */ /* 0x000fc800078e0203 */
[----:B------:R-:W2:Y:S02]  /*0f90*/  SYNCS.PHASECHK.TRANS64.TRYWAIT P1, [R2+URZ+0x80], R6 ;  /* 0x00008006020075a7 */ /* 0x000ea400080211ff */
[----:B--2---:R-:W-:Y:S05]  /*0fa0*/  @!P1 BRA `(.L_x_11) ;  /* 0x0000003c009c9947 */ /* 0x004fea0003800000 */
.L_x_59:
[----:B------:R-:W-:Y:S02]  /*0fb0*/  ELECT P2, URZ, PT ;  /* 0x0000000000ff782f */ /* 0x000fe40003840000 */
[----:B------:R-:W-:Y:S01]  /*0fc0*/  ISETP.NE.AND P0, PT, R8, 0x2, PT ;  /* 0x000000020800780c */ /* 0x000fe20003f05270 */
[----:B--2---:R-:W-:-:S03]  /*0fd0*/  IMAD.MOV.U32 R7, RZ, RZ, RZ ;  /* 0x000000ffff077224 */ /* 0x004fc600078e00ff */
[----:B------:R-:W-:Y:S02]  /*0fe0*/  ISETP.EQ.XOR P1, PT, R10, 0x1, !P0 ;  /* 0x000000010a00780c */ /* 0x000fe40004722a70 */
[----:B------:R-:W-:Y:S02]  /*0ff0*/  SEL R8, R8, RZ, P0 ;  /* 0x000000ff08087207 */ /* 0x000fe40000000000 */
[----:B------:R-:W-:-:S03]  /*1000*/  SEL R9, RZ, 0x1, !P1 ;  /* 0x00000001ff097807 */ /* 0x000fc60004800000 */
[--C-:B------:R-:W-:Y:S01]  /*1010*/  IMAD R8, R8, 0x8, R3.reuse ;  /* 0x0000000808087824 */ /* 0x100fe200078e0203 */
[----:B------:R-:W-:Y:S01]  /*1020*/  LOP3.LUT R9, R0, R9, RZ, 0x3c, !PT ;  /* 0x0000000900097212 */ /* 0x000fe200078e3cff */
[----:B------:R-:W-:Y:S02]  /*1030*/  @P2 IMAD R10, R10, 0x10, R3 ;  /* 0x000000100a0a2824 */ /* 0x000fe400078e0203 */
[----:B------:R-:W-:Y:S02]  /*1040*/  @P2 IMAD.MOV.U32 R6, RZ, RZ, -0x1 ;  /* 0xffffffffff062424 */ /* 0x000fe400078e00ff */
[----:B------:R-:W-:Y:S02]  /*1050*/  IMAD.MOV.U32 R3, RZ, RZ, 0x1 ;  /* 0x00000001ff037424 */ /* 0x000fe400078e00ff */
[----:B------:R-:W-:Y:S01]  /*1060*/  IMAD.U32 R12, R9, -0x80000000, RZ ;  /* 0x80000000090c7824 */ /* 0x000fe200078e00ff */
[----:B------:R2:W-:Y:S01]  /*1070*/  @P2 STS.128 [R10+0x30c10], R4 ;  /* 0x030c10040a002388 */ /* 0x0005e20000000c00 */
[----:B------:R3:W-:Y:S06]  /*1080*/  MEMBAR.ALL.CTA ;  /* 0x0000000000007992 */ /* 0x0007ec0000008000 */
[----:B---3--:R-:W3:Y:S02]  /*1090*/  FENCE.VIEW.ASYNC.S ;  /* 0x00000000000073c6 */ /* 0x008ee40000000000 */
[----:B---3--:R-:W-:Y:S06]  /*10a0*/  BAR.SYNC.DEFER_BLOCKING 0x4, 0x20 ;  /* 0x0100800000007b1d */ /* 0x008fec0000010000 */
[----:B------:R2:W-:Y:S01]  /*10b0*/  SYNCS.ARRIVE.TRANS64.ART0 RZ, [R2+URZ+0x70], R3 ;  /* 0x0000700302ff79a7 */ /* 0x0005e200085000ff */
[----:B------:R-:W3:Y:S02]  /*10c0*/  SYNCS.PHASECHK.TRANS64.TRYWAIT P0, [R8+URZ+0x80], R12 ;  /* 0x0000800c080075a7 */ /* 0x000ee400080011ff */
[----:B--23--:R-:W-:Y:S05]  /*10d0*/  @!P0 BRA `(.L_x_12) ;  /* 0x0000003c00688947 */ /* 0x00cfea0003800000 */
.L_x_4:
[----:B------:R-:W-:-:S13]  /*10e0*/  ISETP.NE.AND P0, PT, R64, 0x5, PT ;  /* 0x000000054000780c */ /* 0x000fda0003f05270 */
[----:B------:R-:W-:Y:S05]  /*10f0*/  @P0 BRA `(.L_x_13) ;  /* 0x0000000400f80947 */ /* 0x000fea0003800000 */
[----:B------:R-:W3:Y:S01]  /*1100*/  S2UR UR23, SR_CgaCtaId ;  /* 0x00000000001779c3 */ /* 0x000ee20000008800 */
[----:B------:R-:W-:Y:S02]  /*1110*/  UMOV UR4, 0x400 ;  /* 0x0000040000047882 */ /* 0x000fe40000000000 */
[----:B---3--:R-:W-:-:S09]  /*1120*/  ULEA UR23, UR23, UR4, 0x18 ;  /* 0x0000000417177291 */ /* 0x008fd2000f8ec0ff */
[----:B------:R-:W3:Y:S02]  /*1130*/  SYNCS.PHASECHK.TRANS64.TRYWAIT P0, [UR23+0x70], RZ ;  /* 0x000070ffff0075a7 */ /* 0x000ee40008001117 */
[----:B---3--:R-:W-:Y:S05]  /*1140*/  @!P0 BRA `(.L_x_14) ;  /* 0x0000003c00648947 */ /* 0x008fea0003800000 */
.L_x_62:
[----:B------:R-:W4:Y:S01]  /*1150*/  LDS.128 R4, [UR23+0x30c10] ;  /* 0x030c1017ff047984 */ /* 0x000f220008000c00 */
[----:B---3--:R-:W-:Y:S01]  /*1160*/  HFMA2 R0, -RZ, RZ, 0, 5.9604644775390625e-08 ;  /* 0x00000001ff007431 */ /* 0x008fe200000001ff */
[----:B------:R-:W-:Y:S01]  /*1170*/  UMOV UR31, 0x1 ;  /* 0x00000001001f7882 */ /* 0x000fe20000000000 */
[----:B------:R-:W-:Y:S01]  /*1180*/  UMOV UR30, URZ ;  /* 0x000000ff001e7c82 */ /* 0x000fe20008000000 */
[----:B------:R3:W-:Y:S06]  /*1190*/  MEMBAR.ALL.CTA ;  /* 0x0000000000007992 */ /* 0x0007ec0000008000 */
[----:B---3--:R-:W3:Y:S02]  /*11a0*/  FENCE.VIEW.ASYNC.S ;  /* 0x00000000000073c6 */ /* 0x008ee40000000000 */
[----:B---3--:R3:W-:Y:S01]  /*11b0*/  SYNCS.ARRIVE.TRANS64.ART0 RZ, [UR23+0x80], R0 ;  /* 0x00008000ffff79a7 */ /* 0x0087e20008500017 */
[----:B----4-:R-:W-:-:S13]  /*11c0*/  ISETP.NE.AND P0, PT, R7, 0x1, PT ;  /* 0x000000010700780c */ /* 0x010fda0003f05270 */
[----:B---3--:R-:W-:Y:S05]  /*11d0*/  @P0 BRA `(.L_x_15) ;  /* 0x0000000400600947 */ /* 0x008fea0003800000 */
[----:B------:R-:W3:Y:S01]  /*11e0*/  LDCU.64 UR4, c[0x0][0x348] ;  /* 0x00006900ff0477ac */ /* 0x000ee20008000a00 */
[----:B------:R-:W-:Y:S01]  /*11f0*/  R2UR UR20, R4 ;  /* 0x00000000041472ca */ /* 0x000fe200000e0000 */
[----:B--2---:R-:W-:Y:S01]  /*1200*/  IMAD.MOV.U32 R8, RZ, RZ, 0x1 ;  /* 0x00000001ff087424 */ /* 0x004fe200078e00ff */
[----:B------:R-:W-:Y:S01]  /*1210*/  R2UR UR12, R5 ;  /* 0x00000000050c72ca */ /* 0x000fe200000e0000 */
[----:B------:R-:W-:Y:S01]  /*1220*/  IMAD.MOV.U32 R2, RZ, RZ, RZ ;  /* 0x000000ffff027224 */ /* 0x000fe200078e00ff */
[----:B------:R-:W-:Y:S01]  /*1230*/  R2UR UR28, R6 ;  /* 0x00000000061c72ca */ /* 0x000fe200000e0000 */
[----:B------:R-:W-:Y:S01]  /*1240*/  UMOV UR31, 0x1 ;  /* 0x00000001001f7882 */ /* 0x000fe20000000000 */
[----:B------:R-:W-:Y:S01]  /*1250*/  UMOV UR30, URZ ;  /* 0x000000ff001e7c82 */ /* 0x000fe20008000000 */
[----:B------:R-:W-:Y:S01]  /*1260*/  UMOV UR18, URZ ;  /* 0x000000ff00127c82 */ /* 0x000fe20008000000 */
[----:B------:R-:W-:Y:S01]  /*1270*/  UMOV UR10, URZ ;  /* 0x000000ff000a7c82 */ /* 0x000fe20008000000 */
[----:B---3--:R-:W-:-:S02]  /*1280*/  UIADD3 UR38, UP3, UPT, UR4, 0x40, URZ ;  /* 0x0000004004267890 */ /* 0x008fc4000ff7e0ff */
[----:B------:R-:W-:Y:S02]  /*1290*/  UIADD3 UR36, UP2, UPT, UR4, 0xc0, URZ ;  /* 0x000000c004247890 */ /* 0x000fe4000ff5e0ff */
[----:B------:R-:W-:Y:S02]  /*12a0*/  UIADD3 UR34, UP1, UPT, UR4, 0x140, URZ ;  /* 0x0000014004227890 */ /* 0x000fe4000ff3e0ff */
[----:B------:R-:W-:Y:S02]  /*12b0*/  UIADD3 UR32, UP0, UPT, UR4, 0x1c0, URZ ;  /* 0x000001c004207890 */ /* 0x000fe4000ff1e0ff */
[----:B------:R-:W-:Y:S02]  /*12c0*/  UIADD3.X UR39, UPT, UPT, URZ, UR5, URZ, UP3, !UPT ;  /* 0x00000005ff277290 */ /* 0x000fe40009ffe4ff */
[----:B------:R-:W-:Y:S02]  /*12d0*/  UIADD3.X UR37, UPT, UPT, URZ, UR5, URZ, UP2, !UPT ;  /* 0x00000005ff257290 */ /* 0x000fe400097fe4ff */
[----:B------:R-:W-:-:S02]  /*12e0*/  UIADD3.X UR35, UPT, UPT, URZ, UR5, URZ, UP1, !UPT ;  /* 0x00000005ff237290 */ /* 0x000fc40008ffe4ff */
[----:B------:R-:W-:-:S12]  /*12f0*/  UIADD3.X UR33, UPT, UPT, URZ, UR5, URZ, UP0, !UPT ;  /* 0x00000005ff217290 */ /* 0x000fd800087fe4ff */
.L_x_20:
[----:B------:R-:W-:Y:S01]  /*1300*/  USHF.L.U32 UR4, UR31, 0x1f, URZ ;  /* 0x0000001f1f047899 */ /* 0x000fe200080006ff */
[----:B------:R-:W-:Y:S01]  /*1310*/  HFMA2 R3, -RZ, RZ, 0, -0.0001220703125 ;  /* 0x00008800ff037431 */ /* 0x000fe200000001ff */
[----:B------:R-:W-:Y:S02]  /*1320*/  ULEA UR5, UR30, UR23, 0x3 ;  /* 0x000000171e057291 */ /* 0x000fe4000f8e18ff */
[----:B------:R-:W-:Y:S02]  /*1330*/  USHF.L.U32 UR7, UR20, 0x7, URZ ;  /* 0x0000000714077899 */ /* 0x000fe400080006ff */
[----:B------:R-:W-:Y:S01]  /*1340*/  MOV R0, UR4 ;  /* 0x0000000400007c02 */ /* 0x000fe20008000f00 */
[----:B------:R-:W-:Y:S01]  /*1350*/  USHF.L.U32 UR27, UR12, 0x7, URZ ;  /* 0x000000070c1b7899 */ /* 0x000fe200080006ff */
[----:B------:R-:W-:-:S03]  /*1360*/  UMOV UR29, URZ ;  /* 0x000000ff001d7c82 */ /* 0x000fc60008000000 */
[----:B--2---:R2:W3:Y:S08]  /*1370*/  SYNCS.PHASECHK.TRANS64.TRYWAIT P2, [UR5+0x28], R0 ;  /* 0x00002800ff0075a7 */ /* 0x0044f00008041105 */
.L_x_18:
[----:B----4-:R-:W-:Y:S02]  /*1380*/  USHF.L.U32 UR6, UR29, 0x8, URZ ;  /* 0x000000081d067899 */ /* 0x010fe400080006ff */
[----:B------:R-:W-:Y:S02]  /*1390*/  ULEA UR5, UR30, UR23, 0x3 ;  /* 0x000000171e057291 */ /* 0x000fe4000f8e18ff */
[----:B------:R-:W-:Y:S02]  /*13a0*/  ULEA UR8, UR30, UR23, 0xa ;  /* 0x000000171e087291 */ /* 0x000fe4000f8e50ff */
[----:B------:R-:W-:Y:S02]  /*13b0*/  USHF.L.U32 UR24, UR30, 0xf, URZ ;  /* 0x0000000f1e187899 */ /* 0x000fe400080006ff */
[----:B------:R-:W-:Y:S02]  /*13c0*/  UIADD3 UR4, UPT, UPT, UR30, 0x1, URZ ;  /* 0x000000011e047890 */ /* 0x000fe4000fffe0ff */
[----:B------:R-:W-:-:S02]  /*13d0*/  UIADD3 UR16, UPT, UPT, UR8, 0x2e400, URZ ;  /* 0x0002e40008107890 */ /* 0x000fc4000fffe0ff */
[----:B------:R-:W-:Y:S02]  /*13e0*/  UISETP.GT.U32.AND UP0, UPT, UR29, 0xe, UPT ;  /* 0x0000000e1d00788c */ /* 0x000fe4000bf04070 */
[----:B------:R-:W-:Y:S02]  /*13f0*/  UIADD3 UR19, UPT, UPT, UR29, UR29, URZ ;  /* 0x0000001d1d137290 */ /* 0x000fe4000fffe0ff */
[----:B------:R-:W-:Y:S02]  /*1400*/  ULEA.HI.SX32 UR24, UR24, UR23, 0x1f ;  /* 0x0000001718187291 */ /* 0x000fe4000f8ffaff */
[----:B------:R-:W-:Y:S02]  /*1410*/  UIADD3 UR8, UPT, UPT, UR8, 0x2f800, URZ ;  /* 0x0002f80008087890 */ /* 0x000fe4000fffe0ff */
[----:B------:R-:W-:Y:S01]  /*1420*/  UISETP.NE.AND UP1, UPT, UR4, 0x5, UPT ;  /* 0x000000050400788c */ /* 0x000fe2000bf25270 */
[----:B------:R-:W-:Y:S01]  /*1430*/  UMOV UR13, UR28 ;  /* 0x0000001c000d7c82 */ /* 0x000fe20008000000 */
[----:B------:R-:W-:Y:S01]  /*1440*/  UMOV UR25, UR5 ;  /* 0x0000000500197c82 */ /* 0x000fe20008000000 */
[----:B------:R-:W-:Y:S01]  /*1450*/  UMOV UR26, UR6 ;  /* 0x00000006001a7c82 */ /* 0x000fe20008000000 */
[----:B------:R-:W-:Y:S01]  /*1460*/  UMOV UR17, UR5 ;  /* 0x0000000500117c82 */ /* 0x000fe20008000000 */
[----:B------:R-:W-:Y:S01]  /*1470*/  UMOV UR9, UR5 ;  /* 0x0000000500097c82 */ /* 0x000fe20008000000 */
[----:B--23--:R-:W-:Y:S05]  /*1480*/  @P2 BRA `(.L_x_16) ;  /* 0x0000000000102947 */ /* 0x00cfea0003800000 */
[----:B------:R-:W-:-:S06]  /*1490*/  USHF.L.U32 UR11, UR31, 0x1f, URZ ;  /* 0x0000001f1f0b7899 */ /* 0x000fcc00080006ff */
[----:B--2---:R-:W-:-:S04]  /*14a0*/  MOV R0, UR11 ;  /* 0x0000000b00007c02 */ /* 0x004fc80008000f00 */
[----:B------:R-:W2:Y:S02]  /*14b0*/  SYNCS.PHASECHK.TRANS64.TRYWAIT P0, [UR5+0x28], R0 ;  /* 0x00002800ff0075a7 */ /* 0x000ea40008001105 */
[----:B--2---:R-:W-:Y:S05]  /*14c0*/  @!P0 BRA `(.L_x_17) ;  /* 0x00000038009c8947 */ /* 0x004fea0003800000 */
.L_x_16:
[----:B------:R-:W-:Y:S02]  /*14d0*/  ELECT P1, URZ, PT ;  /* 0x0000000000ff782f */ /* 0x000fe40003820000 */
[----:B------:R-:W-:Y:S01]  /*14e0*/  PLOP3.LUT P0, PT, PT, PT, UP0, 0x80, 0x8 ;  /* 0x000000000008781c */ /* 0x000fe20003f0f008 */
[----:B------:R-:W-:Y:S01]  /*14f0*/  USEL UR11, URZ, 0x1, UP1 ;  /* 0x00000001ff0b7887 */ /* 0x000fe20008800000 */
[----:B------:R-:W-:Y:S01]  /*1500*/  PLOP3.LUT P2, PT, PT, PT, PT, 0x80, 0x8 ;  /* 0x000000000008781c */ /* 0x000fe20003f4f070 */
[----:B------:R-:W-:Y:S02]  /*1510*/  USEL UR30, UR4, URZ, UP1 ;  /* 0x000000ff041e7287 */ /* 0x000fe40008800000 */
[----:B------:R-:W-:Y:S02]  /*1520*/  ULOP3.LUT UR31, UR31, UR11, URZ, 0x3c, !UPT ;  /* 0x0000000b1f1f7292 */ /* 0x000fe4000f8e3cff */
[----:B------:R-:W-:Y:S02]  /*1530*/  UIADD3 UR4, UPT, UPT, UR24, 0x6400, URZ ;  /* 0x0000640018047890 */ /* 0x000fe4000fffe0ff */
[----:B------:R-:W-:-:S02]  /*1540*/  UIADD3 UR24, UPT, UPT, UR24, 0x1a400, URZ ;  /* 0x0001a40018187890 */ /* 0x000fc4000fffe0ff */
[----:B------:R-:W-:Y:S01]  /*1550*/  @!UP0 USHF.L.U32 UR21, UR31, 0x1f, URZ ;  /* 0x0000001f1f158899 */ /* 0x000fe200080006ff */
[----:B------:R4:W-:Y:S01]  /*1560*/  @P1 SYNCS.ARRIVE.TRANS64 RZ, [UR5], R3 ;  /* 0x00000003ffff19a7 */ /* 0x0009e20008000005 */
[----:B------:R-:W-:Y:S01]  /*1570*/  @!UP0 ULEA UR22, UR30, UR23, 0x3 ;  /* 0x000000171e168291 */ /* 0x000fe2000f8e18ff */
[----:B------:R-:W-:Y:S02]  /*1580*/  UMOV UR11, UR19 ;  /* 0x00000013000b7c82 */ /* 0x000fe40008000000 */
[----:B------:R4:W-:Y:S01]  /*1590*/  UTMALDG.2D [UR4], [UR38], desc[URZ] ;  /* 0x0000ff04260075b4 */ /* 0x0009e20008009000 */
[----:B--2---:R-:W-:Y:S01]  /*15a0*/  IMAD.U32 R0, RZ, RZ, UR21 ;  /* 0x00000015ff007e24 */ /* 0x004fe2000f8e00ff */
[----:B------:R-:W-:-:S04]  /*15b0*/  UIADD3 UR29, UPT, UPT, UR29, 0x1, URZ ;  /* 0x000000011d1d7890 */ /* 0x000fc8000fffe0ff */
[----:B------:R-:W-:Y:S01]  /*15c0*/  UISETP.NE.AND UP0, UPT, UR29, 0x10, UPT ;  /* 0x000000101d00788c */ /* 0x000fe2000bf05270 */
[----:B------:R4:W-:Y:S01]  /*15d0*/  UTMALDG.3D [UR24], [UR36], desc[URZ] ;  /* 0x0000ff18240075b4 */ /* 0x0009e20008011000 */
[----:B------:R4:W-:Y:S01]  /*15e0*/  UTMALDG.3D [UR16], [UR34], desc[URZ] ;  /* 0x0000ff10220075b4 */ /* 0x0009e20008011000 */
[----:B------:R4:W-:Y:S01]  /*15f0*/  UTMALDG.4D [UR8], [UR32], desc[URZ] ;  /* 0x0000ff08200075b4 */ /* 0x0009e20008019000 */
[----:B------:R4:W2:Y:S05]  /*1600*/  @!P0 SYNCS.PHASECHK.TRANS64.TRYWAIT P2, [UR22+0x28], R0 ;  /* 0x00002800ff0085a7 */ /* 0x0008aa0008041116 */
[----:B------:R-:W-:Y:S05]  /*1610*/  BRA.U UP0, `(.L_x_18) ;  /* 0xfffffffd00587547 */ /* 0x000fea000b83ffff */
[----:B----4-:R-:W-:Y:S02]  /*1620*/  LEA R3, R8, UR23, 0x3 ;  /* 0x0000001708037c11 */ /* 0x010fe4000f8e18ff */
[----:B------:R-:W-:-:S04]  /*1630*/  SHF.L.U32 R4, R2, 0x1f, RZ ;  /* 0x0000001f02047819 */ /* 0x000fc800000006ff */
[----:B------:R-:W3:Y:S02]  /*1640*/  SYNCS.PHASECHK.TRANS64.TRYWAIT P0, [R3+URZ+0x70], R4 ;  /* 0x00007004030075a7 */ /* 0x000ee400080011ff */
[----:B---3--:R-:W-:Y:S05]  /*1650*/  @!P0 BRA `(.L_x_19) ;  /* 0x0000003800588947 */ /* 0x008fea0003800000 */
.L_x_65:
[C---:B------:R-:W-:Y:S01]  /*1660*/  LEA R4, R8.reuse, UR23, 0x4 ;  /* 0x0000001708047c11 */ /* 0x040fe2000f8e20ff */
[----:B------:R-:W-:Y:S02]  /*1670*/  VIADD R8, R8, 0x1 ;  /* 0x0000000108087836 */ /* 0x000fe40000000000 */
[----:B------:R-:W-:-:S03]  /*1680*/  IMAD.MOV.U32 R0, RZ, RZ, 0x1 ;  /* 0x00000001ff007424 */ /* 0x000fc600078e00ff */
[----:B---3--:R-:W3:Y:S01]  /*1690*/  LDS.128 R4, [R4+0x30c10] ;  /* 0x030c100004047984 */ /* 0x008ee20000000c00 */
[C---:B------:R-:W-:Y:S01]  /*16a0*/  ISETP.NE.AND P1, PT, R8.reuse, 0x2, PT ;  /* 0x000000020800780c */ /* 0x040fe20003f25270 */
[----:B------:R4:W-:Y:S06]  /*16b0*/  MEMBAR.ALL.CTA ;  /* 0x0000000000007992 */ /* 0x0009ec0000008000 */
[----:B----4-:R-:W4:Y:S01]  /*16c0*/  FENCE.VIEW.ASYNC.S ;  /* 0x00000000000073c6 */ /* 0x010f220000000000 */
[----:B------:R-:W-:Y:S01]  /*16d0*/  SEL R8, R8, RZ, P1 ;  /* 0x000000ff08087207 */ /* 0x000fe20000800000 */
[----:B----4-:R4:W-:Y:S01]  /*16e0*/  SYNCS.ARRIVE.TRANS64.ART0 RZ, [R3+URZ+0x80], R0 ;  /* 0x0000800003ff79a7 */ /* 0x0109e200085000ff */
[----:B---3--:R-:W-:-:S02]  /*16f0*/  ISETP.NE.AND P0, PT, R7, 0x1, PT ;  /* 0x000000010700780c */ /* 0x008fc40003f05270 */
[----:B------:R-:W-:Y:S02]  /*1700*/  R2UR UR20, R4 ;  /* 0x00000000041472ca */ /* 0x000fe400000e0000 */
[----:B------:R-:W-:Y:S02]  /*1710*/  R2UR UR12, R5 ;  /* 0x00000000050c72ca */ /* 0x000fe400000e0000 */
[----:B------:R-:W-:Y:S02]  /*1720*/  R2UR UR28, R6 ;  /* 0x00000000061c72ca */ /* 0x000fe400000e0000 */
[----:B----4-:R-:W-:-:S04]  /*1730*/  SEL R3, RZ, 0x1, P1 ;  /* 0x00000001ff037807 */ /* 0x010fc80000800000 */
[----:B------:R-:W-:Y:S01]  /*1740*/  LOP3.LUT R2, R2, R3, RZ, 0x3c, !PT ;  /* 0x0000000302027212 */ /* 0x000fe200078e3cff */
[----:B------:R-:W-:Y:S08]  /*1750*/  @!P0 BRA `(.L_x_20) ;  /* 0xfffffff800e88947 */ /* 0x000ff0000383ffff */
.L_x_15:
[----:B------:R-:W-:Y:S02]  /*1760*/  UISETP.NE.AND UP0, UPT, UR30, 0x4, UPT ;  /* 0x000000041e00788c */ /* 0x000fe4000bf05270 */
[----:B------:R-:W-:-:S04]  /*1770*/  UIADD3 UR4, UPT, UPT, UR30, 0x2, URZ ;  /* 0x000000021e047890 */ /* 0x000fc8000fffe0ff */
[----:B------:R-:W-:-:S04]  /*1780*/  USEL UR4, UR4, 0x1, UP0 ;  /* 0x0000000104047887 */ /* 0x000fc80008000000 */
[----:B------:R-:W-:Y:S02]  /*1790*/  UISETP.NE.AND UP1, UPT, UR4, 0x5, UPT ;  /* 0x000000050400788c */ /* 0x000fe4000bf25270 */
[----:B------:R-:W-:-:S04]  /*17a0*/  UIADD3 UR4, UPT, UPT, UR4, 0x1, URZ ;  /* 0x0000000104047890 */ /* 0x000fc8000fffe0ff */
[----:B------:R-:W-:Y:S02]  /*17b0*/  USEL UR4, UR4, 0x1, UP1 ;  /* 0x0000000104047887 */ /* 0x000fe40008800000 */
[----:B------:R-:W-:Y:S02]  /*17c0*/  UISETP.EQ.XOR UP1, UPT, UR30, 0x4, !UP1 ;  /* 0x000000041e00788c */ /* 0x000fe4000cf22a70 */
[----:B------:R-:W-:Y:S02]  /*17d0*/  UISETP.NE.AND UP0, UPT, UR4, 0x5, UPT ;  /* 0x000000050400788c */ /* 0x000fe4000bf05270 */
[----:B------:R-:W-:Y:S02]  /*17e0*/  UIADD3 UR5, UPT, UPT, UR4, 0x1, URZ ;  /* 0x0000000104057890 */ /* 0x000fe4000fffe0ff */
[----:B------:R-:W-:Y:S02]  /*17f0*/  UISETP.EQ.XOR UP1, UPT, UR4, 0x5, UP1 ;  /* 0x000000050400788c */ /* 0x000fe40008f22a70 */
[----:B------:R-:W-:-:S04]  /*1800*/  USEL UR5, UR5, 0x1, UP0 ;  /* 0x0000000105057887 */ /* 0x000fc80008000000 */
[----:B------:R-:W-:Y:S02]  /*1810*/  UISETP.EQ.XOR UP1, UPT, UR5, 0x5, UP1 ;  /* 0x000000050500788c */ /* 0x000fe40008f22a70 */
[----:B------:R-:W-:Y:S02]  /*1820*/  UISETP.NE.AND UP0, UPT, UR5, 0x5, UPT ;  /* 0x000000050500788c */ /* 0x000fe4000bf05270 */
[----:B------:R-:W-:Y:S02]  /*1830*/  USEL UR4, URZ, 0x1, !UP1 ;  /* 0x00000001ff047887 */ /* 0x000fe4000c800000 */
[----:B------:R-:W-:Y:S02]  /*1840*/  USEL UR5, UR5, URZ, UP0 ;  /* 0x000000ff05057287 */ /* 0x000fe40008000000 */
[----:B------:R-:W-:Y:S02]  /*1850*/  ULOP3.LUT UR4, UR31, UR4, URZ, 0x3c, !UPT ;  /* 0x000000041f047292 */ /* 0x000fe4000f8e3cff */
[----:B------:R-:W-:-:S02]  /*1860*/  ULEA UR5, UR5, UR23, 0x3 ;  /* 0x0000001705057291 */ /* 0x000fc4000f8e18ff */
[----:B------:R-:W-:-:S06]  /*1870*/  USHF.L.U32 UR4, UR4, 0x1f, URZ ;  /* 0x0000001f04047899 */ /* 0x000fcc00080006ff */
[----:B------:R-:W-:-:S04]  /*1880*/  MOV R0, UR4 ;  /* 0x0000000400007c02 */ /* 0x000fc80008000f00 */
[----:B------:R-:W3:Y:S02]  /*1890*/  SYNCS.PHASECHK.TRANS64.TRYWAIT P0, [UR5+0x28], R0 ;  /* 0x00002800ff0075a7 */ /* 0x000ee40008001105 */
[----:B---3--:R-:W-:Y:S05]  /*18a0*/  @!P0 BRA `(.L_x_21) ;  /* 0x0000003400dc8947 */ /* 0x008fea0003800000 */
.L_x_67:
[----:B------:R-:W-:-:S13]  /*18b0*/  ELECT P0, URZ, PT ;  /* 0x0000000000ff782f */ /* 0x000fda0003800000 */
[----:B---3--:R-:W-:-:S04]  /*18c0*/  @P0 MOV R0, 0x8800 ;  /* 0x0000880000000802 */ /* 0x008fc80000000f00 */
[----:B------:R3:W-:Y:S03]  /*18d0*/  @P0 SYNCS.ARRIVE.TRANS64 RZ, [UR5], R0 ;  /* 0x00000000ffff09a7 */ /* 0x0007e60008000005 */
.L_x_13:
[----:B------:R-:W-:-:S13]  /*18e0*/  ISETP.NE.AND P0, PT, R64, 0x4, PT ;  /* 0x000000044000780c */ /* 0x000fda0003f05270 */
[----:B------:R-:W-:Y:S05]  /*18f0*/  @P0 BRA `(.L_x_22) ;  /* 0x0000000800f80947 */ /* 0x000fea0003800000 */
[----:B------:R-:W4:Y:S08]  /*1900*/  S2UR UR12, SR_CgaCtaId ;  /* 0x00000000000c79c3 */ /* 0x000f300000008800 */
[----:B------:R-:W-:Y:S06]  /*1910*/  BAR.SYNC.DEFER_BLOCKING 0x3, 0xa0 ;  /* 0x00c2800000007b1d */ /* 0x000fec0000010000 */
[----:B------:R-:W-:-:S02]  /*1920*/  UMOV UR4, 0x400 ;  /* 0x0000040000047882 */ /* 0x000fc40000000000 */
[----:B----4-:R-:W-:-:S09]  /*1930*/  ULEA UR12, UR12, UR4, 0x18 ;  /* 0x000000040c0c7291 */ /* 0x010fd2000f8ec0ff */
[----:B---3--:R-:W3:Y:S01]  /*1940*/  LDS R0, [UR12+0x98] ;  /* 0x0000980cff007984 */ /* 0x008ee20008000800 */
[----:B------:R-:W4:Y:S02]  /*1950*/  SYNCS.PHASECHK.TRANS64.TRYWAIT P0, [UR12+0x70], RZ ;  /* 0x000070ffff0075a7 */ /* 0x000f24000800110c */
[----:B---34-:R-:W-:Y:S05]  /*1960*/  @!P0 BRA `(.L_x_23) ;  /* 0x0000003400cc8947 */ /* 0x018fea0003800000 */
.L_x_69:
[----:B------:R-:W4:Y:S01]  /*1970*/  LDS R3, [UR12+0x30c1c] ;  /* 0x030c1c0cff037984 */ /* 0x000f220008000800 */
[----:B---3--:R-:W-:Y:S01]  /*1980*/  IMAD.MOV.U32 R2, RZ, RZ, 0x1 ;  /* 0x00000001ff027424 */ /* 0x008fe200078e00ff */
[----:B------:R-:W-:Y:S01]  /*1990*/  R2UR UR32, R0 ;  /* 0x00000000002072ca */ /* 0x000fe200000e0000 */
[----:B------:R-:W-:Y:S01]  /*19a0*/  HFMA2 R0, -RZ, RZ, 0, 5.9604644775390625e-08 ;  /* 0x00000001ff007431 */ /* 0x000fe200000001ff */
[----:B------:R3:W-:Y:S06]  /*19b0*/  MEMBAR.ALL.CTA ;  /* 0x0000000000007992 */ /* 0x0007ec0000008000 */
[----:B---3--:R-:W3:Y:S01]  /*19c0*/  FENCE.VIEW.ASYNC.S ;  /* 0x00000000000073c6 */ /* 0x008ee20000000000 */
[----:B------:R-:W-:Y:S01]  /*19d0*/  IMAD.MOV.U32 R6, RZ, RZ, 0x1 ;  /* 0x00000001ff067424 */ /* 0x000fe200078e00ff */
[----:B---3--:R3:W-:Y:S01]  /*19e0*/  SYNCS.ARRIVE.TRANS64.ART0 RZ, [UR12+0x80], R2 ;  /* 0x00008002ffff79a7 */ /* 0x0087e2000850000c */
[----:B----4-:R-:W-:-:S13]  /*19f0*/  ISETP.NE.AND P0, PT, R3, 0x1, PT ;  /* 0x000000010300780c */ /* 0x010fda0003f05270 */
[----:B---3--:R-:W-:Y:S05]  /*1a00*/  @P0 BRA `(.L_x_24) ;  /* 0x0000000800840947 */ /* 0x008fea0003800000 */
[----:B------:R-:W-:Y:S01]  /*1a10*/  UIADD3 UR10, UPT, UPT, UR32, 0x100, URZ ;  /* 0x00000100200a7890 */ /* 0x000fe2000fffe0ff */
[----:B------:R-:W-:Y:S01]  /*1a20*/  MOV R5, 0x1 ;  /* 0x0000000100057802 */ /* 0x000fe20000000f00 */
[----:B------:R-:W-:Y:S01]  /*1a30*/  UIADD3 UR8, UPT, UPT, UR32, 0x104, URZ ;  /* 0x0000010420087890 */ /* 0x000fe2000fffe0ff */
[----:B------:R-:W-:Y:S01]  /*1a40*/  MOV R4, RZ ;  /* 0x000000ff00047202 */ /* 0x000fe20000000f00 */
[----:B------:R-:W-:Y:S01]  /*1a50*/  UIADD3 UR6, UPT, UPT, UR32, -0x7fffff00, URZ ;  /* 0x8000010020067890 */ /* 0x000fe2000fffe0ff */
[----:B------:R-:W-:Y:S01]  /*1a60*/  MOV R6, 0x1 ;  /* 0x0000000100067802 */ /* 0x000fe20000000f00 */
[----:B------:R-:W-:Y:S02]  /*1a70*/  UIADD3 UR4, UPT, UPT, UR32, -0x7ffffefc, URZ ;  /* 0x8000010420047890 */ /* 0x000fe4000fffe0ff */
[----:B------:R-:W-:Y:S02]  /*1a80*/  UIADD3 UR11, UPT, UPT, UR32, 0x110, URZ ;  /* 0x00000110200b7890 */ /* 0x000fe4000fffe0ff */
[----:B------:R-:W-:-:S02]  /*1a90*/  UIADD3 UR9, UPT, UPT, UR32, 0x114, URZ ;  /* 0x0000011420097890 */ /* 0x000fc4000fffe0ff */
[----:B------:R-:W-:Y:S02]  /*1aa0*/  UIADD3 UR7, UPT, UPT, UR32, -0x7ffffef0, URZ ;  /* 0x8000011020077890 */ /* 0x000fe4000fffe0ff */
[----:B------:R-:W-:Y:S02]  /*1ab0*/  USHF.R.U32.HI UR18, URZ, 0x1, UR10 ;  /* 0x00000001ff127899 */ /* 0x000fe4000801160a */
[----:B------:R-:W-:Y:S02]  /*1ac0*/  USHF.R.U32.HI UR17, URZ, 0x1, UR6 ;  /* 0x00000001ff117899 */ /* 0x000fe40008011606 */
[----:B------:R-:W-:Y:S01]  /*1ad0*/  USHF.R.U32.HI UR16, URZ, 0x1, UR8 ;  /* 0x00000001ff107899 */ /* 0x000fe20008011608 */
[----:B------:R-:W-:Y:S01]  /*1ae0*/  UMOV UR34, 0x8a02480 ;  /* 0x08a0248000227882 */ /* 0x000fe20000000000 */
[----:B------:R-:W-:Y:S02]  /*1af0*/  UIADD3 UR5, UPT, UPT, UR32, -0x7ffffeec, URZ ;  /* 0x8000011420057890 */ /* 0x000fe4000fffe0ff */
[----:B------:R-:W-:-:S02]  /*1b00*/  USHF.R.U32.HI UR13, URZ, 0x1, UR4 ;  /* 0x00000001ff0d7899 */ /* 0x000fc40008011604 */
[----:B------:R-:W-:Y:S02]  /*1b10*/  UIADD3 UR19, UPT, UPT, UR12, 0x2f800, URZ ;  /* 0x0002f8000c137890 */ /* 0x000fe4000fffe0ff */
[----:B------:R-:W-:Y:S02]  /*1b20*/  UIADD3 UR20, UPT, UPT, UR12, 0x2e400, URZ ;  /* 0x0002e4000c147890 */ /* 0x000fe4000fffe0ff */
[----:B------:R-:W-:Y:S02]  /*1b30*/  UIADD3 UR21, UPT, UPT, UR12, 0x6400, URZ ;  /* 0x000064000c157890 */ /* 0x000fe4000fffe0ff */
[----:B------:R-:W-:Y:S02]  /*1b40*/  UIADD3 UR22, UPT, UPT, UR12, 0x1a400, URZ ;  /* 0x0001a4000c167890 */ /* 0x000fe4000fffe0ff */
[----:B------:R-:W-:Y:S02]  /*1b50*/  USEL UR23, URZ, 0x4000, UP6 ;  /* 0x00004000ff177887 */ /* 0x000fe4000b000000 */
[----:B------:R-:W-:-:S02]  /*1b60*/  USHF.R.U32.HI UR46, URZ, 0x1a, UR11 ;  /* 0x0000001aff2e7899 */ /* 0x000fc4000801160b */
[----:B------:R-:W-:Y:S02]  /*1b70*/  USHF.R.U32.HI UR40, URZ, 0x1a, UR7 ;  /* 0x0000001aff287899 */ /* 0x000fe40008011607 */
[----:B------:R-:W-:Y:S02]  /*1b80*/  USHF.R.U32.HI UR36, URZ, 0x1a, UR9 ;  /* 0x0000001aff247899 */ /* 0x000fe40008011609 */
[----:B------:R-:W-:Y:S02]  /*1b90*/  USEL UR34, UR34, 0x8a00480, !UP5 ;  /* 0x08a0048022227887 */ /* 0x000fe4000e800000 */
[----:B------:R-:W-:Y:S02]  /*1ba0*/  ULOP3.LUT UR18, UR18, 0x60000000, URZ, 0xc0, !UPT ;  /* 0x6000000012127892 */ /* 0x000fe4000f8ec0ff */
[----:B------:R-:W-:Y:S02]  /*1bb0*/  ULOP3.LUT UR17, UR17, 0x60000000, URZ, 0xc0, !UPT ;  /* 0x6000000011117892 */ /* 0x000fe4000f8ec0ff */
[----:B------:R-:W-:-:S02]  /*1bc0*/  ULOP3.LUT UR16, UR16, 0x60000000, URZ, 0xc0, !UPT ;  /* 0x6000000010107892 */ /* 0x000fc4000f8ec0ff */
[----:B------:R-:W-:Y:S02]  /*1bd0*/  USHF.R.U32.HI UR35, URZ, 0x1a, UR5 ;  /* 0x0000001aff237899 */ /* 0x000fe40008011605 */
[----:B------:R-:W-:Y:S02]  /*1be0*/  ULOP3.LUT UR13, UR13, 0x60000000, URZ, 0xc0, !UPT ;  /* 0x600000000d0d7892 */ /* 0x000fe4000f8ec0ff */
[----:B------:R-:W-:Y:S02]  /*1bf0*/  USHF.R.U32.HI UR19, URZ, 0x4, UR19 ;  /* 0x00000004ff137899 */ /* 0x000fe40008011613 */
[----:B------:R-:W-:Y:S02]  /*1c00*/  USHF.R.U32.HI UR20, URZ, 0x4, UR20 ;  /* 0x00000004ff147899 */ /* 0x000fe40008011614 */
[----:B------:R-:W-:Y:S02]  /*1c10*/  USHF.R.U32.HI UR21, URZ, 0x4, UR21 ;  /* 0x00000004ff157899 */ /* 0x000fe40008011615 */
[----:B------:R-:W-:-:S02]  /*1c20*/  USHF.R.U32.HI UR22, URZ, 0x4, UR22 ;  /* 0x00000004ff167899 */ /* 0x000fc40008011616 */
[----:B------:R-:W-:Y:S02]  /*1c30*/  UIADD3 UR34, UPT, UPT, UR23, UR34, URZ ;  /* 0x0000002217227290 */ /* 0x000fe4000fffe0ff */
[----:B------:R-:W-:Y:S02]  /*1c40*/  ULOP3.LUT UR46, UR18, 0x30, UR46, 0xf8, !UPT ;  /* 0x00000030122e7892 */ /* 0x000fe4000f8ef82e */
[----:B------:R-:W-:Y:S02]  /*1c50*/  ULOP3.LUT UR40, UR17, 0x30, UR40, 0xf8, !UPT ;  /* 0x0000003011287892 */ /* 0x000fe4000f8ef828 */
[----:B------:R-:W-:Y:S02]  /*1c60*/  ULOP3.LUT UR36, UR16, 0x30, UR36, 0xf8, !UPT ;  /* 0x0000003010247892 */ /* 0x000fe4000f8ef824 */
[----:B------:R-:W-:Y:S02]  /*1c70*/  ULOP3.LUT UR35, UR13, 0x30, UR35, 0xf8, !UPT ;  /* 0x000000300d237892 */ /* 0x000fe4000f8ef823 */
[----:B------:R-:W-:-:S02]  /*1c80*/  ULOP3.LUT UR19, UR19, 0x3fc0, URZ, 0xc0, !UPT ;  /* 0x00003fc013137892 */ /* 0x000fc4000f8ec0ff */
[----:B------:R-:W-:Y:S02]  /*1c90*/  ULOP3.LUT UR20, UR20, 0x3fc0, URZ, 0xc0, !UPT ;  /* 0x00003fc014147892 */ /* 0x000fe4000f8ec0ff */
[----:B------:R-:W-:Y:S02]  /*1ca0*/  ULOP3.LUT UR21, UR21, 0x3fc0, URZ, 0xc0, !UPT ;  /* 0x00003fc015157892 */ /* 0x000fe4000f8ec0ff */
[----:B------:R-:W-:Y:S02]  /*1cb0*/  ULOP3.LUT UR22, UR22, 0x3fc0, URZ, 0xc0, !UPT ;  /* 0x00003fc016167892 */ /* 0x000fe4000f8ec0ff */
[----:B------:R-:W-:Y:S02]  /*1cc0*/  ULOP3.LUT UR47, UR46, UR34, URZ, 0xfc, !UPT ;  /* 0x000000222e2f7292 */ /* 0x000fe4000f8efcff */
[----:B------:R-:W-:Y:S02]  /*1cd0*/  ULOP3.LUT UR41, UR40, UR34, URZ, 0xfc, !UPT ;  /* 0x0000002228297292 */ /* 0x000fe4000f8efcff */
[----:B------:R-:W-:-:S02]  /*1ce0*/  ULOP3.LUT UR37, UR36, UR34, URZ, 0xfc, !UPT ;  /* 0x0000002224257292 */ /* 0x000fc4000f8efcff */
[----:B------:R-:W-:Y:S02]  /*1cf0*/  ULOP3.LUT UR35, UR35, UR34, URZ, 0xfc, !UPT ;  /* 0x0000002223237292 */ /* 0x000fe4000f8efcff */
[----:B------:R-:W-:Y:S02]  /*1d00*/  ULOP3.LUT UR19, UR19, 0x10000, URZ, 0xfc, !UPT ;  /* 0x0001000013137892 */ /* 0x000fe4000f8efcff */
[----:B------:R-:W-:Y:S02]  /*1d10*/  ULOP3.LUT UR20, UR20, 0x10000, URZ, 0xfc, !UPT ;  /* 0x0001000014147892 */ /* 0x000fe4000f8efcff */
[----:B------:R-:W-:Y:S02]  /*1d20*/  ULOP3.LUT UR21, UR21, 0x10000, URZ, 0xfc, !UPT ;  /* 0x0001000015157892 */ /* 0x000fe4000f8efcff */
[----:B------:R-:W-:Y:S01]  /*1d30*/  ULOP3.LUT UR22, UR22, 0x10000, URZ, 0xfc, !UPT ;  /* 0x0001000016167892 */ /* 0x000fe2000f8efcff */
[----:B------:R-:W-:Y:S01]  /*1d40*/  UMOV UR31, URZ ;  /* 0x000000ff001f7c82 */ /* 0x000fe20008000000 */
[----:B------:R-:W-:Y:S01]  /*1d50*/  UMOV UR30, URZ ;  /* 0x000000ff001e7c82 */ /* 0x000fe20008000000 */
[----:B------:R-:W-:Y:S01]  /*1d60*/  UMOV UR29, URZ ;  /* 0x000000ff001d7c82 */ /* 0x000fe20008000000 */
[----:B------:R-:W-:Y:S01]  /*1d70*/  UMOV UR46, URZ ;  /* 0x000000ff002e7c82 */ /* 0x000fe20008000000 */
[----:B------:R-:W-:Y:S01]  /*1d80*/  UMOV UR40, URZ ;  /* 0x000000ff00287c82 */ /* 0x000fe20008000000 */
[----:B------:R-:W-:Y:S01]  /*1d90*/  UMOV UR36, URZ ;  /* 0x000000ff00247c82 */ /* 0x000fe20008000000 */
[----:B------:R-:W-:-:S05]  /*1da0*/  UMOV UR34, URZ ;  /* 0x000000ff00227c82 */ /* 0x000fca0008000000 */
.L_x_31:
[----:B------:R-:W-:Y:S01]  /*1db0*/  USHF.L.U32 UR13, UR30, 0x1f, URZ ;  /* 0x0000001f1e0d7899 */ /* 0x000fe200080006ff */
[----:B------:R-:W-:Y:S01]  /*1dc0*/  SHF.L.U32 R2, R6, 0x1f, RZ ;  /* 0x0000001f06027819 */ /* 0x000fe200000006ff */
[----:B------:R-:W-:Y:S02]  /*1dd0*/  ULEA UR16, UR29, UR12, 0x3 ;  /* 0x0000000c1d107291 */ /* 0x000fe4000f8e18ff */
[----:B------:R-:W-:Y:S02]  /*1de0*/  ULEA UR18, UR31, UR12, 0x3 ;  /* 0x0000000c1f127291 */ /* 0x000fe4000f8e18ff */
[----:B------:R-:W-:Y:S01]  /*1df0*/  MOV R0, UR13 ;  /* 0x0000000d00007c02 */ /* 0x000fe20008000f00 */
[----:B------:R-:W-:Y:S02]  /*1e00*/  ULEA UR17, UR31, UR32, 0x7 ;  /* 0x000000201f117291 */ /* 0x000fe4000f8e38ff */
[----:B------:R-:W-:Y:S02]  /*1e10*/  UPLOP3.LUT UP2, UPT, UPT, UPT, UPT, 0x40, 0x4 ;  /* 0x000000000004789c */ /* 0x000fe40003f4e870 */
[----:B------:R3:W4:Y:S02]  /*1e20*/  SYNCS.PHASECHK.TRANS64.TRYWAIT P1, [UR16], R0 ;  /* 0x00000000ff0075a7 */ /* 0x0007240008021110 */
[----:B------:R-:W5:Y:S02]  /*1e30*/  SYNCS.PHASECHK.TRANS64.TRYWAIT P0, [UR18+0x60], R2 ;  /* 0x00006002ff0075a7 */ /* 0x000f640008001112 */
[----:B---345:R-:W-:Y:S05]  /*1e40*/  @P0 BRA `(.L_x_25) ;  /* 0x0000000000080947 */ /* 0x038fea0003800000 */
[----:B------:R-:W3:Y:S02]  /*1e50*/  SYNCS.PHASECHK.TRANS64.TRYWAIT P0, [UR18+0x60], R2 ;  /* 0x00006002ff0075a7 */ /* 0x000ee40008001112 */
[----:B---3--:R-:W-:Y:S05]  /*1e60*/  @!P0 BRA `(.L_x_26) ;  /* 0x0000003000a48947 */ /* 0x008fea0003800000 */
.L_x_25:
[----:B------:R-:W-:-:S05]  /*1e70*/  UMOV UR27, URZ ;  /* 0x000000ff001b7c82 */ /* 0x000fca0008000000 */
.L_x_29:
[----:B------:R-:W-:Y:S02]  /*1e80*/  USHF.L.U32 UR28, UR29, 0xa, URZ ;  /* 0x0000000a1d1c7899 */ /* 0x000fe400080006ff */
[----:B------:R-:W-:Y:S02]  /*1e90*/  UIADD3 UR23, UPT, UPT, UR29, 0x1, URZ ;  /* 0x000000011d177890 */ /* 0x000fe4000fffe0ff */
[----:B------:R-:W-:Y:S02]  /*1ea0*/  UISETP.GT.U32.AND UP0, UPT, UR27, 0xe, UPT ;  /* 0x0000000e1b00788c */ /* 0x000fe4000bf04070 */
[----:B------:R-:W-:Y:S02]  /*1eb0*/  UIADD3 UR16, UPT, UPT, UR28, 0x6, URZ ;  /* 0x000000061c107890 */ /* 0x000fe4000fffe0ff */
[----:B----4-:R-:W-:Y:S02]  /*1ec0*/  ULEA UR58, UR29, UR20, 0x6 ;  /* 0x000000141d3a7291 */ /* 0x010fe4000f8e30ff */
[----:B------:R-:W-:Y:S01]  /*1ed0*/  ULEA UR54, UR29, UR19, 0x6 ;  /* 0x000000131d367291 */ /* 0x000fe2000f8e30ff */
[----:B------:R-:W-:Y:S01]  /*1ee0*/  PLOP3.LUT P0, PT, PT, PT, UP0, 0x80, 0x8 ;  /* 0x000000000008781c */ /* 0x000fe20003f0f008 */
[----:B------:R-:W-:Y:S02]  /*1ef0*/  ULEA UR13, UR29, UR12, 0x3 ;  /* 0x0000000c1d0d7291 */ /* 0x000fe4000f8e18ff */
[----:B------:R-:W-:Y:S02]  /*1f00*/  UISETP.NE.AND UP1, UPT, UR23, 0x5, UPT ;  /* 0x000000051700788c */ /* 0x000fe4000bf25270 */
[----:B------:R-:W-:Y:S02]  /*1f10*/  UIADD3 UR50, UPT, UPT, UR28, UR22, URZ ;  /* 0x000000161c327290 */ /* 0x000fe4000fffe0ff */
[----:B------:R-:W-:Y:S02]  /*1f20*/  UIADD3 UR48, UPT, UPT, UR28, UR21, URZ ;  /* 0x000000151c307290 */ /* 0x000fe4000fffe0ff */
[----:B------:R-:W-:Y:S02]  /*1f30*/  UIADD3 UR44, UPT, UPT, UR22, 0x2, UR28 ;  /* 0x00000002162c7890 */ /* 0x000fe4000fffe01c */
[----:B------:R-:W-:Y:S02]  /*1f40*/  UIADD3 UR42, UPT, UPT, UR21, 0x2, UR28 ;  /* 0x00000002152a7890 */ /* 0x000fe4000fffe01c */
[----:B------:R-:W-:Y:S02]  /*1f50*/  UIADD3 UR38, UPT, UPT, UR22, 0x4, UR28 ;  /* 0x0000000416267890 */ /* 0x000fe4000fffe01c */
[----:B------:R-:W-:Y:S02]  /*1f60*/  UIADD3 UR26, UPT, UPT, UR16, UR22, URZ ;  /* 0x00000016101a7290 */ /* 0x000fe4000fffe0ff */
[----:B------:R-:W-:Y:S02]  /*1f70*/  UIADD3 UR56, UPT, UPT, UR58, 0x20, URZ ;  /* 0x000000203a387890 */ /* 0x000fe4000fffe0ff */
[----:B------:R-:W-:Y:S02]  /*1f80*/  UIADD3 UR52, UPT, UPT, UR54, 0x20, URZ ;  /* 0x0000002036347890 */ /* 0x000fe4000fffe0ff */
[----:B------:R-:W-:Y:S02]  /*1f90*/  UIADD3 UR28, UPT, UPT, UR21, 0x4, UR28 ;  /* 0x00000004151c7890 */ /* 0x000fe4000fffe01c */
[----:B------:R-:W-:Y:S02]  /*1fa0*/  UIADD3 UR25, UPT, UPT, UR13, 0x28, URZ ;  /* 0x000000280d197890 */ /* 0x000fe4000fffe0ff */
[----:B------:R-:W-:Y:S02]  /*1fb0*/  USEL UR24, URZ, 0x1, UP1 ;  /* 0x00000001ff187887 */ /* 0x000fe40008800000 */
[----:B------:R-:W-:Y:S02]  /*1fc0*/  UIADD3 UR16, UPT, UPT, UR16, UR21, URZ ;  /* 0x0000001510107290 */ /* 0x000fe4000fffe0ff */
[----:B------:R-:W-:Y:S01]  /*1fd0*/  USEL UR29, UR23, URZ, UP1 ;  /* 0x000000ff171d7287 */ /* 0x000fe20008800000 */
[----:B------:R-:W-:Y:S01]  /*1fe0*/  UMOV UR59, 0x4008 ;  /* 0x00004008003b7882 */ /* 0x000fe20000000000 */
        /* <DEDUP_REMOVED lines=8> */
[----:B---3--:R-:W-:Y:S05]  /*2070*/  @P1 BRA `(.L_x_27) ;  /* 0x0000000000101947 */ /* 0x008fea0003800000 */
[----:B------:R-:W-:Y:S06]  /*2080*/  USHF.L.U32 UR23, UR30, 0x1f, URZ ;  /* 0x0000001f1e177899 */ /* 0x000fec00080006ff */
[----:B---3--:R-:W-:Y:S04]  /*2090*/  MOV R0, UR23 ;  /* 0x0000001700007c02 */ /* 0x008fe80008000f00 */
[----:B------:R-:W3:Y:S02]  /*20a0*/  SYNCS.PHASECHK.TRANS64.TRYWAIT P1, [UR13], R0 ;  /* 0x00000000ff0075a7 */ /* 0x000ee4000802110d */
[----:B---3--:R-:W-:Y:S05]  /*20b0*/  @!P1 BRA `(.L_x_28) ;  /* 0x00000030002c9947 */ /* 0x008fea0003800000 */
.L_x_27:
[----:B------:R-:W-:Y:S01]  /*20c0*/  ULOP3.LUT UR30, UR30, UR24, URZ, 0x3c, !UPT ;  /* 0x000000181e1e7292 */ /* 0x000fe2000f8e3cff */
[----:B------:R-:W-:Y:S01]  /*20d0*/  PLOP3.LUT P1, PT, PT, PT, PT, 0x80, 0x8 ;  /* 0x000000000008781c */ /* 0x000fe20003f2f070 */
[----:B------:R-:W-:Y:S01]  /*20e0*/  UIADD3 UR27, UPT, UPT, UR27, 0x1, URZ ;  /* 0x000000011b1b7890 */ /* 0x000fe2000fffe0ff */
[----:B------:R4:W-:Y:S01]  /*20f0*/  UTCCP.T.S.4x32dp128bit tmem[UR32+0x100], gdesc[UR58] ;  /* 0x0001003a200079e7 */ /* 0x0009e20009100000 */
[----:B------:R-:W-:Y:S01]  /*2100*/  UMOV UR64, UR16 ;  /* 0x0000001000407c82 */ /* 0x000fe20008000000 */
[----:B------:R-:W-:Y:S01]  /*2110*/  @!UP0 USHF.L.U32 UR13, UR30, 0x1f, URZ ;  /* 0x0000001f1e0d8899 */ /* 0x000fe200080006ff */
[----:B------:R4:W-:Y:S01]  /*2120*/  UTCCP.T.S.4x32dp128bit tmem[UR32+0x104], gdesc[UR56] ;  /* 0x00010438200079e7 */ /* 0x0009e20009100000 */
[----:B------:R-:W-:Y:S01]  /*2130*/  @!UP0 ULEA UR16, UR29, UR12, 0x3 ;  /* 0x0000000c1d108291 */ /* 0x000fe2000f8e18ff */
[----:B------:R4:W-:Y:S01]  /*2140*/  UTCCP.T.S.4x32dp128bit tmem[UR32+0x110], gdesc[UR54] ;  /* 0x00011036200079e7 */ /* 0x0009e20009100000 */
[----:B------:R4:W-:Y:S01]  /*2150*/  UTCCP.T.S.4x32dp128bit tmem[UR32+0x114], gdesc[UR52] ;  /* 0x00011434200079e7 */ /* 0x0009e20009100000 */
[----:B------:R4:W-:Y:S01]  /*2160*/  UTCOMMA gdesc[UR48], gdesc[UR50], tmem[UR17], tmem[UR46], idesc[UR47], tmem[UR10], UP2 ;  /* 0xc00a2e32300075ea */ /* 0x0009e20009000011 */
[----:B------:R-:W-:Y:S01]  /*2170*/  UMOV UR60, UR28 ;  /* 0x0000001c003c7c82 */ /* 0x000fe20008000000 */
[----:B------:R-:W-:Y:S01]  /*2180*/  UMOV UR61, 0x40004040 ;  /* 0x40004040003d7882 */ /* 0x000fe20000000000 */
[----:B---3--:R-:W-:Y:S01]  /*2190*/  MOV R0, UR13 ;  /* 0x0000000d00007c02 */ /* 0x008fe20008000f00 */
[----:B------:R4:W-:Y:S01]  /*21a0*/  UTCOMMA gdesc[UR42], gdesc[UR44], tmem[UR17], tmem[UR40], idesc[UR41], tmem[UR6], UPT ;  /* 0xc006282c2a0075ea */ /* 0x0009e2000b800011 */
[----:B------:R-:W-:Y:S01]  /*21b0*/  UMOV UR62, UR26 ;  /* 0x0000001a003e7c82 */ /* 0x000fe20008000000 */
[----:B------:R-:W-:Y:S01]  /*21c0*/  UMOV UR63, 0x40004040 ;  /* 0x40004040003f7882 */ /* 0x000fe20000000000 */
[----:B------:R-:W-:Y:S01]  /*21d0*/  UMOV UR65, 0x40004040 ;  /* 0x4000404000417882 */ /* 0x000fe20000000000 */
[----:B------:R4:W-:Y:S01]  /*21e0*/  UTCOMMA gdesc[UR60], gdesc[UR38], tmem[UR17], tmem[UR36], idesc[UR37], tmem[UR8], UPT ;  /* 0xc00824263c0075ea */ /* 0x0009e2000b800011 */
[----:B------:R4:W-:Y:S01]  /*21f0*/  UTCOMMA gdesc[UR64], gdesc[UR62], tmem[UR17], tmem[UR34], idesc[UR35], tmem[UR4], UPT ;  /* 0xc004223e400075ea */ /* 0x0009e2000b800011 */
[----:B------:R4:W-:Y:S01]  /*2200*/  UTCBAR [UR25], URZ ;  /* 0x000000ff190073e9 */ /* 0x0009e200080000ff */
[----:B------:R4:W3:Y:S01]  /*2210*/  @!P0 SYNCS.PHASECHK.TRANS64.TRYWAIT P1, [UR16], R0 ;  /* 0x00000000ff0085a7 */ /* 0x0008e20008021110 */
[----:B------:R-:W-:Y:S02]  /*2220*/  UISETP.NE.AND UP0, UPT, UR27, 0x10, UPT ;  /* 0x000000101b00788c */ /* 0x000fe4000bf05270 */
[----:B------:R-:W-:Y:S07]  /*2230*/  UPLOP3.LUT UP2, UPT, UPT, UPT, UPT, 0x80, 0x8 ;  /* 0x000000000008789c */ /* 0x000fee0003f4f070 */
[----:B------:R-:W-:Y:S05]  /*2240*/  BRA.U UP0, `(.L_x_29) ;  /* 0xfffffffd000c7547 */ /* 0x000fea000b83ffff */
[----:B------:R-:W-:Y:S01]  /*2250*/  UIADD3 UR31, UPT, UPT, UR31, 0x1, URZ ;  /* 0x000000011f1f7890 */ /* 0x000fe2000fffe0ff */
[----:B----4-:R-:W-:Y:S01]  /*2260*/  LEA R0, R5, UR12, 0x3 ;  /* 0x0000000c05007c11 */ /* 0x010fe2000f8e18ff */
[----:B------:R-:W-:Y:S01]  /*2270*/  UIADD3 UR18, UPT, UPT, UR18, 0x50, URZ ;  /* 0x0000005012127890 */ /* 0x000fe2000fffe0ff */
[----:B------:R-:W-:Y:S01]  /*2280*/  IMAD.U32 R3, R4, -0x80000000, RZ ;  /* 0x8000000004037824 */ /* 0x000fe200078e00ff */
[----:B------:R-:W-:-:S04]  /*2290*/  UISETP.NE.AND UP0, UPT, UR31, 0x2, UPT ;  /* 0x000000021f00788c */ /* 0x000fc8000bf05270 */
[----:B------:R-:W-:Y:S02]  /*22a0*/  USEL UR13, URZ, 0x1, UP0 ;  /* 0x00000001ff0d7887 */ /* 0x000fe40008000000 */
[----:B------:R-:W-:Y:S01]  /*22b0*/  USEL UR31, UR31, URZ, UP0 ;  /* 0x000000ff1f1f7287 */ /* 0x000fe20008000000 */
[----:B------:R4:W-:Y:S03]  /*22c0*/  UTCBAR [UR18], URZ ;  /* 0x000000ff120073e9 */ /* 0x0009e600080000ff */
[----:B------:R-:W-:Y:S01]  /*22d0*/  ULEA UR16, UR31, UR12, 0x3 ;  /* 0x0000000c1f107291 */ /* 0x000fe2000f8e18ff */
[----:B------:R-:W-:-:S05]  /*22e0*/  LOP3.LUT R6, R6, UR13, RZ, 0x3c, !PT ;  /* 0x0000000d06067c12 */ /* 0x000fca000f8e3cff */
[----:B------:R-:W-:-:S04]  /*22f0*/  IMAD.U32 R2, R6, -0x80000000, RZ ;  /* 0x8000000006027824 */ /* 0x000fc800078e00ff */
[----:B------:R4:W-:Y:S01]  /*2300*/  SYNCS.PHASECHK.TRANS64.TRYWAIT PT, [UR16+0x60], R2 ;  /* 0x00006002ff0075a7 */ /* 0x0009e200080e1110 */
[----:B------:R-:W5:Y:S02]  /*2310*/  SYNCS.PHASECHK.TRANS64.TRYWAIT P0, [R0+URZ+0x70], R3 ;  /* 0x00007003000075a7 */ /* 0x000f6400080011ff */
[----:B----45:R-:W-:Y:S05]  /*2320*/  @!P0 BRA `(.L_x_30) ;  /* 0x0000002c00b08947 */ /* 0x030fea0003800000 */
.L_x_73:
[C---:B------:R-:W-:Y:S01]  /*2330*/  LEA R2, R5.reuse, UR12, 0x4 ;  /* 0x0000000c05027c11 */ /* 0x040fe2000f8e20ff */
[----:B------:R-:W-:Y:S02]  /*2340*/  VIADD R5, R5, 0x1 ;  /* 0x0000000105057836 */ /* 0x000fe40000000000 */
[----:B----4-:R-:W-:-:S03]  /*2350*/  IMAD.MOV.U32 R3, RZ, RZ, 0x1 ;  /* 0x00000001ff037424 */ /* 0x010fc600078e00ff */
[----:B------:R-:W4:Y:S01]  /*2360*/  LDS R2, [R2+0x30c1c] ;  /* 0x030c1c0002027984 */ /* 0x000f220000000800 */
[C---:B---3--:R-:W-:Y:S01]  /*2370*/  ISETP.NE.AND P1, PT, R5.reuse, 0x2, PT ;  /* 0x000000020500780c */ /* 0x048fe20003f25270 */
[----:B------:R3:W-:Y:S06]  /*2380*/  MEMBAR.ALL.CTA ;  /* 0x0000000000007992 */ /* 0x0007ec0000008000 */
[----:B---3--:R-:W3:Y:S01]  /*2390*/  FENCE.VIEW.ASYNC.S ;  /* 0x00000000000073c6 */ /* 0x008ee20000000000 */
[----:B------:R-:W-:Y:S01]  /*23a0*/  SEL R5, R5, RZ, P1 ;  /* 0x000000ff05057207 */ /* 0x000fe20000800000 */
[----:B---3--:R3:W-:Y:S01]  /*23b0*/  SYNCS.ARRIVE.TRANS64.ART0 RZ, [R0+URZ+0x80], R3 ;  /* 0x0000800300ff79a7 */ /* 0x0087e200085000ff */
[----:B----4-:R-:W-:-:S02]  /*23c0*/  ISETP.NE.AND P0, PT, R2, 0x1, PT ;  /* 0x000000010200780c */ /* 0x010fc40003f05270 */
[----:B---3--:R-:W-:-:S04]  /*23d0*/  SEL R3, RZ, 0x1, P1 ;  /* 0x00000001ff037807 */ /* 0x008fc80000800000 */
[----:B------:R-:W-:-:S07]  /*23e0*/  LOP3.LUT R4, R4, R3, RZ, 0x3c, !PT ;  /* 0x0000000304047212 */ /* 0x000fce00078e3cff */
[----:B------:R-:W-:Y:S05]  /*23f0*/  @!P0 BRA `(.L_x_31) ;  /* 0xfffffff8006c8947 */ /* 0x000fea000383ffff */
[----:B------:R-:W-:-:S06]  /*2400*/  UIADD3 UR31, UPT, UPT, UR31, 0x1, URZ ;  /* 0x000000011f1f7890 */ /* 0x000fcc000fffe0ff */
[----:B------:R-:W-:Y:S02]  /*2410*/  MOV R0, UR31 ;  /* 0x0000001f00007c02 */ /* 0x000fe40008000f00 */
.L_x_24:
[----:B------:R-:W3:Y:S02]  /*2420*/  S2UR UR4, SR_CgaCtaId ;  /* 0x00000000000479c3 */ /* 0x000ee40000008800 */
[----:B---3--:R-:W-:-:S04]  /*2430*/  ULOP3.LUT UR4, UR4, 0x1, URZ, 0xc0, !UPT ;  /* 0x0000000104047892 */ /* 0x008fc8000f8ec0ff */
[----:B------:R-:W-:-:S09]  /*2440*/  UISETP.NE.U32.AND UP0, UPT, UR4, 0x1, UPT ;  /* 0x000000010400788c */ /* 0x000fd2000bf05070 */
[----:B------:R-:W-:Y:S05]  /*2450*/  BRA.U !UP0, `(.L_x_22) ;  /* 0x0000000108207547 */ /* 0x000fea000b800000 */
[----:B------:R-:W-:-:S04]  /*2460*/  ISETP.NE.AND P0, PT, R0, 0x2, PT ;  /* 0x000000020000780c */ /* 0x000fc80003f05270 */
[----:B------:R-:W-:Y:S02]  /*2470*/  SEL R3, RZ, 0x1, P0 ;  /* 0x00000001ff037807 */ /* 0x000fe40000000000 */
[----:B------:R-:W-:Y:S02]  /*2480*/  SEL R0, R0, RZ, P0 ;  /* 0x000000ff00007207 */ /* 0x000fe40000000000 */
[----:B------:R-:W-:Y:S02]  /*2490*/  LOP3.LUT R3, R6, R3, RZ, 0x3c, !PT ;  /* 0x0000000306037212 */ /* 0x000fe400078e3cff */
[----:B------:R-:W-:-:S03]  /*24a0*/  LEA R0, R0, UR12, 0x3 ;  /* 0x0000000c00007c11 */ /* 0x000fc6000f8e18ff */
[----:B------:R-:W-:-:S04]  /*24b0*/  IMAD.U32 R2, R3, -0x80000000, RZ ;  /* 0x8000000003027824 */ /* 0x000fc800078e00ff */
[----:B------:R-:W3:Y:S02]  /*24c0*/  SYNCS.PHASECHK.TRANS64.TRYWAIT P0, [R0+URZ+0x60], R2 ;  /* 0x00006002000075a7 */ /* 0x000ee400080011ff */
[----:B---3--:R-:W-:Y:S05]  /*24d0*/  @!P0 BRA `(.L_x_32) ;  /* 0x0000002c005c8947 */ /* 0x008fea0003800000 */
.L_x_22:
[----:B------:R-:W-:-:S13]  /*24e0*/  ISETP.GT.AND P0, PT, R64, 0x3, PT ;  /* 0x000000034000780c */ /* 0x000fda0003f04270 */
[----:B-1----:R-:W-:Y:S05]  /*24f0*/  @P0 EXIT ;  /* 0x000000000000094d */ /* 0x002fea0003800000 */
[----:B------:R-:W-:Y:S05]  /*2500*/  BRA.U !UP4, `(.L_x_33) ;  /* 0x000000010cb87547 */ /* 0x000fea000b800000 */
[----:B------:R-:W1:Y:S01]  /*2510*/  S2UR UR6, SR_CgaCtaId ;  /* 0x00000000000679c3 */ /* 0x000e620000008800 */
[----:B------:R-:W-:Y:S01]  /*2520*/  NOP ;  /* 0x0000000000007918 */ /* 0x000fe20000000000 */
[----:B------:R-:W-:Y:S01]  /*2530*/  UMOV UR4, 0x40 ;  /* 0x0000004000047882 */ /* 0x000fe20000000000 */
[----:B------:R-:W-:Y:S01]  /*2540*/  UMOV UR5, 0x400 ;  /* 0x0000040000057882 */ /* 0x000fe20000000000 */
[----:B-1----:R-:W-:Y:S02]  /*2550*/  ULEA UR4, UR6, UR4, 0x18 ;  /* 0x0000000406047291 */ /* 0x002fe4000f8ec0ff */
[----:B------:R-:W-:-:S07]  /*2560*/  ULEA UR5, UR6, UR5, 0x18 ;  /* 0x0000000506057291 */ /* 0x000fce000f8ec0ff */
[----:B---3--:R-:W1:Y:S02]  /*2570*/  LDS.U8 R0, [UR4] ;  /* 0x00000004ff007984 */ /* 0x008e640008000000 */
[----:B-1----:R-:W-:-:S13]  /*2580*/  ISETP.NE.AND P0, PT, R0, RZ, PT ;  /* 0x000000ff0000720c */ /* 0x002fda0003f05270 */
[----:B------:R-:W-:Y:S05]  /*2590*/  @P0 BRA `(.L_x_34) ;  /* 0x00000000007c0947 */ /* 0x000fea0003800000 */
[----:B------:R-:W-:-:S13]  /*25a0*/  ELECT P0, URZ, PT ;  /* 0x0000000000ff782f */ /* 0x000fda0003800000 */
[----:B------:R-:W-:Y:S05]  /*25b0*/  @!P0 BRA `(.L_x_35) ;  /* 0x0000000000848947 */ /* 0x000fea0003800000 */
[----:B------:R-:W-:Y:S01]  /*25c0*/  UMOV UR4, 0x10 ;  /* 0x0000001000047882 */ /* 0x000fe20000000000 */
[----:B------:R-:W-:-:S04]  /*25d0*/  IMAD.MOV.U32 R2, RZ, RZ, 0xffff ;  /* 0x0000ffffff027424 */ /* 0x000fc800078e00ff */
[----:B------:R-:W-:Y:S04]  /*25e0*/  DEPBAR.LE SB1, 0x36 ;  /* 0x00009d800000791a */ /* 0x000fe80000000000 */
[----:B------:R-:W1:Y:S02]  /*25f0*/  UTCATOMSWS.FIND_AND_SET.ALIGN UP0, UR4, UR4 ;  /* 0x00000004000475e3 */ /* 0x000e640008000800 */
[----:B-1----:R-:W-:Y:S01]  /*2600*/  PLOP3.LUT P0, PT, PT, PT, UP0, 0x80, 0x8 ;  /* 0x000000000008781c */ /* 0x002fe20003f0f008 */
[----:B------:R-:W-:-:S03]  /*2610*/  IMAD.U32 R5, RZ, RZ, UR4 ;  /* 0x00000004ff057e24 */ /* 0x000fc6000f8e00ff */
[----:B------:R-:W-:-:S04]  /*2620*/  SEL R0, RZ, 0xffffffff, !P0 ;  /* 0xffffffffff007807 */ /* 0x000fc80004000000 */
[----:B------:R-:W-:Y:S01]  /*2630*/  ISETP.NE.AND P0, PT, R0, RZ, PT ;  /* 0x000000ff0000720c */ /* 0x000fe20003f05270 */
[----:B------:R-:W-:-:S12]  /*2640*/  IMAD.MOV.U32 R0, RZ, RZ, 0x1 ;  /* 0x00000001ff007424 */ /* 0x000fd800078e00ff */
[----:B------:R-:W-:Y:S05]  /*2650*/  @P0 BRA `(.L_x_36) ;  /* 0x0000000000240947 */ /* 0x000fea0003800000 */
.L_x_37:
[----:B------:R-:W-:Y:S05]  /*2660*/  NANOSLEEP 0x64 ;  /* 0x000000640000795d */ /* 0x000fea0003800000 */
[----:B------:R-:W-:-:S05]  /*2670*/  UMOV UR4, 0x10 ;  /* 0x0000001000047882 */ /* 0x000fca0000000000 */
[----:B------:R-:W-:Y:S04]  /*2680*/  DEPBAR.LE SB1, 0x36 ;  /* 0x00009d800000791a */ /* 0x000fe80000000000 */
[----:B------:R-:W1:Y:S02]  /*2690*/  UTCATOMSWS.FIND_AND_SET.ALIGN UP0, UR4, UR4 ;  /* 0x00000004000475e3 */ /* 0x000e640008000800 */
[----:B-1----:R-:W-:Y:S01]  /*26a0*/  PLOP3.LUT P0, PT, PT, PT, UP0, 0x80, 0x8 ;  /* 0x000000000008781c */ /* 0x002fe20003f0f008 */
[----:B------:R-:W-:-:S03]  /*26b0*/  IMAD.U32 R5, RZ, RZ, UR4 ;  /* 0x00000004ff057e24 */ /* 0x000fc6000f8e00ff */
[----:B------:R-:W-:-:S04]  /*26c0*/  SEL R3, RZ, 0xffffffff, !P0 ;  /* 0xffffffffff037807 */ /* 0x000fc80004000000 */
[----:B------:R-:W-:-:S13]  /*26d0*/  ISETP.NE.AND P0, PT, R3, RZ, PT ;  /* 0x000000ff0300720c */ /* 0x000fda0003f05270 */
[----:B------:R-:W-:Y:S05]  /*26e0*/  @!P0 BRA `(.L_x_37) ;  /* 0xfffffffc00dc8947 */ /* 0x000fea000383ffff */
.L_x_36:
[C---:B------:R-:W-:Y:S01]  /*26f0*/  VIADD R3, R5.reuse, 0x10 ;  /* 0x0000001005037836 */ /* 0x040fe20000000000 */
[----:B------:R-:W-:Y:S01]  /*2700*/  UMOV UR4, 0x50 ;  /* 0x0000005000047882 */ /* 0x000fe20000000000 */
[----:B------:R-:W-:Y:S01]  /*2710*/  SHF.L.U32 R2, R2, R5, RZ ;  /* 0x0000000502027219 */ /* 0x000fe200000006ff */
[----:B------:R-:W-:Y:S01]  /*2720*/  ULEA UR4, UR6, UR4, 0x18 ;  /* 0x0000000406047291 */ /* 0x000fe2000f8ec0ff */
[----:B------:R-:W-:Y:S01]  /*2730*/  IMAD.SHL.U32 R5, R5, 0x20, RZ ;  /* 0x0000002005057824 */ /* 0x000fe200078e00ff */
[----:B------:R-:W-:-:S04]  /*2740*/  SHF.L.U32 R3, R0, R3, RZ ;  /* 0x0000000300037219 */ /* 0x000fc800000006ff */
[----:B------:R-:W-:-:S05]  /*2750*/  LOP3.LUT R2, R3, R2, RZ, 0xfc, !PT ;  /* 0x0000000203027212 */ /* 0x000fca00078efcff */
[----:B------:R1:W-:Y:S04]  /*2760*/  ATOMS.OR RZ, [UR4], R2 ;  /* 0x00000002ffff798c */ /* 0x0003e8000b000004 */
[----:B------:R1:W-:Y:S01]  /*2770*/  STS [UR5+0x98], R5 ;  /* 0x00009805ff007988 */ /* 0x0003e20008000805 */
[----:B------:R-:W-:Y:S05]  /*2780*/  BRA `(.L_x_35) ;  /* 0x0000000000107947 */ /* 0x000fea0003800000 */
.L_x_34:
[----:B------:R-:W-:Y:S02]  /*2790*/  MOV R0, 0xffffffff ;  /* 0xffffffff00007802 */ /* 0x000fe40000000f00 */
[----:B------:R-:W-:-:S03]  /*27a0*/  MOV R2, 0x27d0 ;  /* 0x000027d000027802 */ /* 0x000fc60000000f00 */
[----:B------:R1:W-:Y:S04]  /*27b0*/  STS [UR5+0x98], R0 ;  /* 0x00009800ff007988 */ /* 0x0003e80008000805 */
[----:B-12---:R-:W-:Y:S05]  /*27c0*/  CALL.REL.NOINC `($__internal_1_$__cuda_sm10x_tcgen05_guardrail_trap_phase_invalid_during_alloc) ;  /* 0x0000002c000c7944 */ /* 0x006fea0003c00000 */
.L_x_35:
[----:B------:R-:W-:Y:S05]  /*27d0*/  WARPSYNC.ALL ;  /* 0x0000000000007948 */ /* 0x000fea0003800000 */
[----:B------:R-:W-:Y:S01]  /*27e0*/  NOP ;  /* 0x0000000000007918 */ /* 0x000fe20000000000 */
.L_x_33:
[----:B------:R-:W4:Y:S08]  /*27f0*/  S2UR UR4, SR_CgaCtaId ;  /* 0x00000000000479c3 */ /* 0x000f300000008800 */
[----:B------:R-:W-:Y:S06]  /*2800*/  BAR.SYNC.DEFER_BLOCKING 0x3, 0xa0 ;  /* 0x00c2800000007b1d */ /* 0x000fec0000010000 */
[----:B------:R-:W-:-:S02]  /*2810*/  UMOV UR5, 0x400 ;  /* 0x0000040000057882 */ /* 0x000fc40000000000 */
[----:B----4-:R-:W-:-:S06]  /*2820*/  ULEA UR4, UR4, UR5, 0x18 ;  /* 0x0000000504047291 */ /* 0x010fcc000f8ec0ff */
[----:B---3--:R-:W-:-:S05]  /*2830*/  MOV R3, UR4 ;  /* 0x0000000400037c02 */ /* 0x008fca0008000f00 */
[----:B------:R3:W4:Y:S01]  /*2840*/  LDS R63, [R3+0x98] ;  /* 0x00009800033f7984 */ /* 0x0007220000000800 */
[----:B------:R-:W5:Y:S02]  /*2850*/  SYNCS.PHASECHK.TRANS64.TRYWAIT P0, [R3+URZ+0x70], RZ ;  /* 0x000070ff030075a7 */ /* 0x000f6400080011ff */
[----:B---345:R-:W-:Y:S05]  /*2860*/  @!P0 BRA `(.L_x_38) ;  /* 0x0000002800908947 */ /* 0x038fea0003800000 */
.L_x_75:
[----:B------:R-:W4:Y:S01]  /*2870*/  LDS.128 R52, [R3+0x30c10] ;  /* 0x030c100003347984 */ /* 0x000f220000000c00 */
[----:B------:R-:W-:Y:S01]  /*2880*/  HFMA2 R0, -RZ, RZ, 0, 5.9604644775390625e-08 ;  /* 0x00000001ff007431 */ /* 0x000fe200000001ff */
[----:B------:R5:W-:Y:S06]  /*2890*/  MEMBAR.ALL.CTA ;  /* 0x0000000000007992 */ /* 0x000bec0000008000 */
[----:B-----5:R-:W5:Y:S02]  /*28a0*/  FENCE.VIEW.ASYNC.S ;  /* 0x00000000000073c6 */ /* 0x020f640000000000 */
[----:B-----5:R1:W-:Y:S01]  /*28b0*/  SYNCS.ARRIVE.TRANS64.ART0 RZ, [R3+URZ+0x80], R0 ;  /* 0x0000800003ff79a7 */ /* 0x0203e200085000ff */
[----:B----4-:R-:W-:-:S13]  /*28c0*/  ISETP.NE.AND P0, PT, R55, 0x1, PT ;  /* 0x000000013700780c */ /* 0x010fda0003f05270 */
[----:B-1----:R-:W-:Y:S05]  /*28d0*/  @P0 BRA `(.L_x_39) ;  /* 0x0000002000680947 */ /* 0x002fea0003800000 */
[----:B------:R-:W1:Y:S01]  /*28e0*/  S2UR UR8, SR_CgaCtaId ;  /* 0x00000000000879c3 */ /* 0x000e620000008800 */
[----:B------:R-:W4:Y:S01]  /*28f0*/  S2R R56, SR_LANEID ;  /* 0x0000000000387919 */ /* 0x000f220000000000 */
[----:B------:R-:W-:Y:S01]  /*2900*/  LEA R61, R64, R3, 0x2 ;  /* 0x00000003403d7211 */ /* 0x000fe200078e10ff */
[----:B------:R-:W-:Y:S01]  /*2910*/  IMAD.MOV.U32 R59, RZ, RZ, RZ ;  /* 0x000000ffff3b7224 */ /* 0x000fe200078e00ff */
[----:B------:R-:W-:Y:S01]  /*2920*/  MOV R62, 0x1 ;  /* 0x00000001003e7802 */ /* 0x000fe20000000f00 */
[----:B------:R-:W-:Y:S01]  /*2930*/  IMAD.MOV.U32 R60, RZ, RZ, RZ ;  /* 0x000000ffff3c7224 */ /* 0x000fe200078e00ff */
[----:B------:R-:W-:Y:S01]  /*2940*/  MOV R57, RZ ;  /* 0x000000ff00397202 */ /* 0x000fe20000000f00 */
[----:B------:R-:W-:Y:S01]  /*2950*/  UMOV UR9, 0x400 ;  /* 0x0000040000097882 */ /* 0x000fe20000000000 */
[----:B------:R-:W3:Y:S01]  /*2960*/  LDCU.64 UR10, c[0x0][0x348] ;  /* 0x00006900ff0a77ac */ /* 0x000ee20008000a00 */
[----:B-1----:R-:W-:-:S12]  /*2970*/  ULEA UR7, UR8, UR9, 0x18 ;  /* 0x0000000908077291 */ /* 0x002fd8000f8ec0ff */
.L_x_50:
[----:B-12-4-:R-:W1:Y:S01]  /*2980*/  LDC.64 R8, c[0x0][0x750] ;  /* 0x0001d400ff087b82 */ /* 0x016e620000000a00 */
[----:B------:R-:W-:-:S04]  /*2990*/  IMAD.SHL.U32 R65, R52, 0x80, RZ ;  /* 0x0000008034417824 */ /* 0x000fc800078e00ff */
[----:B------:R-:W-:-:S03]  /*29a0*/  IMAD.IADD R7, R65, 0x1, R58 ;  /* 0x0000000141077824 */ /* 0x000fc600078e023a */
[----:B------:R-:W2:Y:S01]  /*29b0*/  LDC.64 R4, c[0x0][0x758] ;  /* 0x0001d600ff047b82 */ /* 0x000ea20000000a00 */
[----:B------:R-:W-:Y:S02]  /*29c0*/  IMAD R52, R60, 0x8, R3 ;  /* 0x000000083c347824 */ /* 0x000fe400078e0203 */
[----:B-1----:R-:W-:-:S06]  /*29d0*/  IMAD.WIDE R66, R54, 0x4, R8 ;  /* 0x0000000436427825 */ /* 0x002fcc00078e0208 */
[----:B------:R1:W5:Y:S01]  /*29e0*/  LDG.E R66, desc[UR14][R66.64] ;  /* 0x0000000e42427981 */ /* 0x000362000c1e1900 */
[----:B--2---:R-:W-:-:S04]  /*29f0*/  IMAD.WIDE R10, R7, 0x4, R4 ;  /* 0x00000004070a7825 */ /* 0x004fc800078e0204 */
[----:B------:R-:W-:Y:S01]  /*2a00*/  IMAD.U32 R5, R57, -0x80000000, RZ ;  /* 0x8000000039057824 */ /* 0x000fe200078e00ff */
[----:B------:R2:W5:Y:S03]  /*2a10*/  LDG.E R55, desc[UR14][R10.64] ;  /* 0x0000000e0a377981 */ /* 0x000566000c1e1900 */
[----:B------:R-:W4:Y:S01]  /*2a20*/  SYNCS.PHASECHK.TRANS64.TRYWAIT P1, [R52+URZ+0x50], R5 ;  /* 0x00005005340075a7 */ /* 0x000f2200080211ff */
[----:B------:R-:W-:Y:S01]  /*2a30*/  IMAD.SHL.U32 R7, R58, 0x80, RZ ;  /* 0x000000803a077824 */ /* 0x000fe200078e00ff */
[----:B------:R-:W-:-:S04]  /*2a40*/  SHF.R.U32.HI R2, RZ, 0x5, R58 ;  /* 0x00000005ff027819 */ /* 0x000fc8000001163a */
[----:B------:R-:W-:-:S05]  /*2a50*/  LOP3.LUT R7, R7, 0xf80, RZ, 0xc0, !PT ;  /* 0x00000f8007077812 */ /* 0x000fca00078ec0ff */
[----:B------:R-:W-:-:S04]  /*2a60*/  IMAD R4, R2, 0x1000, R7 ;  /* 0x0000100002047824 */ /* 0x000fc800078e0207 */
[----:B------:R-:W-:-:S04]  /*2a70*/  IMAD.IADD R4, R3, 0x1, R4 ;  /* 0x0000000103047824 */ /* 0x000fc800078e0204 */
[C---:B------:R-:W-:Y:S02]  /*2a80*/  VIADD R9, R4.reuse, 0x430 ;  /* 0x0000043004097836 */ /* 0x040fe40000000000 */
[C---:B------:R-:W-:Y:S02]  /*2a90*/  VIADD R7, R4.reuse, 0x410 ;  /* 0x0000041004077836 */ /* 0x040fe40000000000 */
[C---:B------:R-:W-:Y:S01]  /*2aa0*/  VIADD R6, R4.reuse, 0x400 ;  /* 0x0000040004067836 */ /* 0x040fe20000000000 */
[----:B------:R-:W-:Y:S02]  /*2ab0*/  SHF.R.U32.HI R74, RZ, 0x3, R9 ;  /* 0x00000003ff4a7819 */ /* 0x000fe40000011609 */
[----:B------:R-:W-:Y:S02]  /*2ac0*/  SHF.R.U32.HI R72, RZ, 0x3, R7 ;  /* 0x00000003ff487819 */ /* 0x000fe40000011607 */
[----:B------:R-:W-:Y:S01]  /*2ad0*/  SHF.R.U32.HI R71, RZ, 0x3, R6 ;  /* 0x00000003ff477819 */ /* 0x000fe20000011606 */
[C---:B------:R-:W-:Y:S01]  /*2ae0*/  VIADD R8, R4.reuse, 0x420 ;  /* 0x0000042004087836 */ /* 0x040fe20000000000 */
[----:B------:R-:W-:Y:S01]  /*2af0*/  LOP3.LUT R74, R9, 0x70, R74, 0x78, !PT ;  /* 0x00000070094a7812 */ /* 0x000fe200078e784a */
[C---:B------:R-:W-:Y:S01]  /*2b00*/  VIADD R9, R4.reuse, 0x470 ;  /* 0x0000047004097836 */ /* 0x040fe20000000000 */
[----:B------:R-:W-:Y:S01]  /*2b10*/  LOP3.LUT R72, R7, 0x70, R72, 0x78, !PT ;  /* 0x0000007007487812 */ /* 0x000fe200078e7848 */
[----:B------:R-:W-:Y:S01]  /*2b20*/  VIADD R7, R4, 0x450 ;  /* 0x0000045004077836 */ /* 0x000fe20000000000 */
[----:B------:R-:W-:Y:S01]  /*2b30*/  LOP3.LUT R71, R6, 0x70, R71, 0x78, !PT ;  /* 0x0000007006477812 */ /* 0x000fe200078e7847 */
[----:B------:R-:W-:-:S02]  /*2b40*/  VIADD R6, R4, 0x460 ;  /* 0x0000046004067836 */ /* 0x000fc40000000000 */
[----:B------:R-:W-:Y:S01]  /*2b50*/  VIADD R4, R4, 0x440 ;  /* 0x0000044004047836 */ /* 0x000fe20000000000 */
[----:B------:R-:W-:Y:S02]  /*2b60*/  SHF.R.U32.HI R73, RZ, 0x3, R8 ;  /* 0x00000003ff497819 */ /* 0x000fe40000011608 */
[----:B------:R-:W-:Y:S02]  /*2b70*/  SHF.R.U32.HI R70, RZ, 0x3, R9 ;  /* 0x00000003ff467819 */ /* 0x000fe40000011609 */
[----:B------:R-:W-:Y:S02]  /*2b80*/  SHF.R.U32.HI R69, RZ, 0x3, R6 ;  /* 0x00000003ff457819 */ /* 0x000fe40000011606 */
[----:B------:R-:W-:Y:S02]  /*2b90*/  SHF.R.U32.HI R68, RZ, 0x3, R7 ;  /* 0x00000003ff447819 */ /* 0x000fe40000011607 */
[----:B-1----:R-:W-:Y:S02]  /*2ba0*/  SHF.R.U32.HI R67, RZ, 0x3, R4 ;  /* 0x00000003ff437819 */ /* 0x002fe40000011604 */
[----:B------:R-:W-:-:S02]  /*2bb0*/  LOP3.LUT R73, R8, 0x70, R73, 0x78, !PT ;  /* 0x0000007008497812 */ /* 0x000fc400078e7849 */
[----:B------:R-:W-:Y:S02]  /*2bc0*/  PLOP3.LUT P0, PT, PT, PT, PT, 0x80, 0x8 ;  /* 0x000000000008781c */ /* 0x000fe40003f0f070 */
[----:B------:R-:W-:Y:S02]  /*2bd0*/  LOP3.LUT R70, R9, 0x70, R70, 0x78, !PT ;  /* 0x0000007009467812 */ /* 0x000fe400078e7846 */
[----:B------:R-:W-:Y:S02]  /*2be0*/  LOP3.LUT R69, R6, 0x70, R69, 0x78, !PT ;  /* 0x0000007006457812 */ /* 0x000fe400078e7845 */
[----:B------:R-:W-:Y:S02]  /*2bf0*/  LOP3.LUT R68, R7, 0x70, R68, 0x78, !PT ;  /* 0x0000007007447812 */ /* 0x000fe400078e7844 */
[----:B------:R-:W-:Y:S01]  /*2c00*/  LOP3.LUT R67, R4, 0x70, R67, 0x78, !PT ;  /* 0x0000007004437812 */ /* 0x000fe200078e7843 */
[----:B--2-4-:R-:W-:Y:S06]  /*2c10*/  @!P1 BRA `(.L_x_40) ;  /* 0x0000002400b89947 */ /* 0x014fec0003800000 */
.L_x_77:
[----:B-1----:R-:W-:Y:S01]  /*2c20*/  LEA R5, R2, R63, 0x15 ;  /* 0x0000003f02057211 */ /* 0x002fe200078ea8ff */
[----:B------:R-:W-:Y:S01]  /*2c30*/  HFMA2 R75, -RZ, RZ, 0, 0 ;  /* 0x00000000ff4b7431 */ /* 0x000fe200000001ff */
[----:B------:R-:W-:Y:S01]  /*2c40*/  MOV R2, R54 ;  /* 0x0000003600027202 */ /* 0x000fe20000000f00 */
[----:B------:R-:W-:Y:S02]  /*2c50*/  IMAD.MOV.U32 R76, RZ, RZ, RZ ;  /* 0x000000ffff4c7224 */ /* 0x000fe400078e00ff */
[----:B------:R-:W-:-:S07]  /*2c60*/  IMAD R54, R60, 0x80, R5 ;  /* 0x000000803c367824 */ /* 0x000fce00078e0205 */
.L_x_45:
[----:B------:R-:W-:Y:S01]  /*2c70*/  SHF.L.U32 R77, R76, 0x5, RZ ;  /* 0x000000054c4d7819 */ /* 0x000fe200000006ff */
[----:B------:R-:W-:Y:S05]  /*2c80*/  WARPSYNC.ALL ;  /* 0x0000000000007948 */ /* 0x000fea0003800000 */
[----:B------:R-:W-:Y:S01]  /*2c90*/  NOP ;  /* 0x0000000000007918 */ /* 0x000fe20000000000 */
[----:B-1----:R-:W-:Y:S02]  /*2ca0*/  IADD3 R4, PT, PT, R77, R54, RZ ;  /* 0x000000364d047210 */ /* 0x002fe40007ffe0ff */
[----:B------:R-:W-:Y:S02]  /*2cb0*/  PLOP3.LUT P2, PT, P0, PT, PT, 0x80, 0x8 ;  /* 0x000000000008781c */ /* 0x000fe4000074f070 */
[----:B------:R-:W-:-:S13]  /*2cc0*/  R2UR UR4, R4 ;  /* 0x00000000040472ca */ /* 0x000fda00000e0000 */
[----:B------:R-:W1:Y:S01]  /*2cd0*/  LDTM.x32 R12, tmem[UR4+0x20] ;  /* 0x00002004000c79ee */ /* 0x000e6200082c0000 */
[----:B------:R-:W-:Y:S01]  /*2ce0*/  R2UR UR4, R4 ;  /* 0x00000000040472ca */ /* 0x000fe200000e0000 */
[C---:B-1---5:R-:W-:Y:S01]  /*2cf0*/  FMUL R78, R66.reuse, R12 ;  /* 0x0000000c424e7220 */ /* 0x062fe20000400000 */
[C---:B------:R-:W-:Y:S01]  /*2d00*/  FMUL R79, R66.reuse, R13 ;  /* 0x0000000d424f7220 */ /* 0x040fe20000400000 */
        /* <DEDUP_REMOVED lines=23> */
[----:B------:R-:W1:Y:S01]  /*2e80*/  LDTM.x32 R4, tmem[UR4] ;  /* 0x00000004000479ee */ /* 0x000e6200082c0000 */
[C---:B------:R-:W-:Y:S01]  /*2e90*/  FMUL R103, R66.reuse, R37 ;  /* 0x0000002542677220 */ /* 0x040fe20000400000 */
[C---:B------:R-:W-:Y:S01]  /*2ea0*/  FMUL R104, R66.reuse, R38 ;  /* 0x0000002642687220 */ /* 0x040fe20000400000 */
[C---:B------:R-:W-:Y:S01]  /*2eb0*/  FMUL R105, R66.reuse, R39 ;  /* 0x0000002742697220 */ /* 0x040fe20000400000 */
[----:B------:R-:W-:Y:S01]  /*2ec0*/  F2FP.BF16.F32.PACK_AB R39, R85, R84 ;  /* 0x000000545527723e */ /* 0x000fe200000010ff */
[C---:B------:R-:W-:Y:S01]  /*2ed0*/  FMUL R40, R66.reuse, R40 ;  /* 0x0000002842287220 */ /* 0x040fe20000400000 */
[----:B------:R-:W-:Y:S01]  /*2ee0*/  F2FP.BF16.F32.PACK_AB R38, R83, R82 ;  /* 0x000000525326723e */ /* 0x000fe200000010ff */
[C---:B------:R-:W-:Y:S01]  /*2ef0*/  FMUL R41, R66.reuse, R41 ;  /* 0x0000002942297220 */ /* 0x040fe20000400000 */
[----:B------:R-:W-:Y:S01]  /*2f00*/  F2FP.BF16.F32.PACK_AB R37, R81, R80 ;  /* 0x000000505125723e */ /* 0x000fe200000010ff */
[C---:B------:R-:W-:Y:S01]  /*2f10*/  FMUL R42, R66.reuse, R42 ;  /* 0x0000002a422a7220 */ /* 0x040fe20000400000 */
[----:B------:R-:W-:Y:S01]  /*2f20*/  F2FP.BF16.F32.PACK_AB R36, R79, R78 ;  /* 0x0000004e4f24723e */ /* 0x000fe200000010ff */
[----:B------:R-:W-:Y:S01]  /*2f30*/  FMUL R43, R66, R43 ;  /* 0x0000002b422b7220 */ /* 0x000fe20000400000 */
[----:B------:R-:W-:-:S02]  /*2f40*/  F2FP.BF16.F32.PACK_AB R47, R93, R92 ;  /* 0x0000005c5d2f723e */ /* 0x000fc400000010ff */
[----:B------:R-:W-:Y:S01]  /*2f50*/  F2FP.BF16.F32.PACK_AB R46, R91, R90 ;  /* 0x0000005a5b2e723e */ /* 0x000fe200000010ff */
[----:B------:R2:W-:Y:S01]  /*2f60*/  STS.128 [R67], R36 ;  /* 0x0000002443007388 */ /* 0x0005e20000000c00 */
[----:B------:R-:W-:Y:S02]  /*2f70*/  F2FP.BF16.F32.PACK_AB R45, R89, R88 ;  /* 0x00000058592d723e */ /* 0x000fe400000010ff */
[----:B------:R-:W-:Y:S02]  /*2f80*/  F2FP.BF16.F32.PACK_AB R44, R87, R86 ;  /* 0x00000056572c723e */ /* 0x000fe400000010ff */
[----:B------:R-:W-:Y:S02]  /*2f90*/  F2FP.BF16.F32.PACK_AB R51, R101, R100 ;  /* 0x000000646533723e */ /* 0x000fe400000010ff */
[----:B------:R-:W-:Y:S01]  /*2fa0*/  F2FP.BF16.F32.PACK_AB R50, R99, R98 ;  /* 0x000000626332723e */ /* 0x000fe200000010ff */
[----:B------:R4:W-:Y:S01]  /*2fb0*/  STS.128 [R68], R44 ;  /* 0x0000002c44007388 */ /* 0x0009e20000000c00 */
[----:B------:R-:W-:Y:S01]  /*2fc0*/  F2FP.BF16.F32.PACK_AB R49, R97, R96 ;  /* 0x000000606131723e */ /* 0x000fe200000010ff */
[C---:B-1----:R-:W-:Y:S01]  /*2fd0*/  FMUL R106, R66.reuse, R4 ;  /* 0x00000004426a7220 */ /* 0x042fe20000400000 */
[----:B------:R-:W-:Y:S01]  /*2fe0*/  F2FP.BF16.F32.PACK_AB R48, R95, R94 ;  /* 0x0000005e5f30723e */ /* 0x000fe200000010ff */
[C---:B------:R-:W-:Y:S01]  /*2ff0*/  FMUL R107, R66.reuse, R5 ;  /* 0x00000005426b7220 */ /* 0x040fe20000400000 */
[C---:B------:R-:W-:Y:S01]  /*3000*/  FMUL R108, R66.reuse, R6 ;  /* 0x00000006426c7220 */ /* 0x040fe20000400000 */
[C---:B------:R-:W-:Y:S01]  /*3010*/  FMUL R109, R66.reuse, R7 ;  /* 0x00000007426d7220 */ /* 0x040fe20000400000 */
[C---:B------:R-:W-:Y:S01]  /*3020*/  FMUL R110, R66.reuse, R8 ;  /* 0x00000008426e7220 */ /* 0x040fe20000400000 */
[C---:B------:R-:W-:Y:S01]  /*3030*/  FMUL R111, R66.reuse, R9 ;  /* 0x00000009426f7220 */ /* 0x040fe20000400000 */
[C---:B------:R-:W-:Y:S01]  /*3040*/  FMUL R112, R66.reuse, R10 ;  /* 0x0000000a42707220 */ /* 0x040fe20000400000 */
[C---:B------:R-:W-:Y:S01]  /*3050*/  FMUL R113, R66.reuse, R11 ;  /* 0x0000000b42717220 */ /* 0x040fe20000400000 */
[----:B------:R1:W-:Y:S01]  /*3060*/  STS.128 [R69], R48 ;  /* 0x0000003045007388 */ /* 0x0003e20000000c00 */
        /* <DEDUP_REMOVED lines=11> */
[C---:B--2---:R-:W-:Y:S01]  /*3120*/  FMUL R36, R66.reuse, R12 ;  /* 0x0000000c42247220 */ /* 0x044fe20000400000 */
[C---:B------:R-:W-:Y:S01]  /*3130*/  FMUL R37, R66.reuse, R13 ;  /* 0x0000000d42257220 */ /* 0x040fe20000400000 */
[C---:B------:R-:W-:Y:S01]  /*3140*/  FMUL R38, R66.reuse, R14 ;  /* 0x0000000e42267220 */ /* 0x040fe20000400000 */
[C---:B------:R-:W-:Y:S01]  /*3150*/  FMUL R39, R66.reuse, R15 ;  /* 0x0000000f42277220 */ /* 0x040fe20000400000 */
[----:B------:R-:W-:Y:S01]  /*3160*/  FMUL R35, R66, R35 ;  /* 0x0000002342237220 */ /* 0x000fe20000400000 */
[----:B------:R-:W-:-:S02]  /*3170*/  F2FP.BF16.F32.PACK_AB R7, R113, R112 ;  /* 0x000000707107723e */ /* 0x000fc400000010ff */
[----:B------:R-:W-:Y:S01]  /*3180*/  F2FP.BF16.F32.PACK_AB R6, R111, R110 ;  /* 0x0000006e6f06723e */ /* 0x000fe200000010ff */
[C---:B----4-:R-:W-:Y:S01]  /*3190*/  FMUL R44, R66.reuse, R16 ;  /* 0x00000010422c7220 */ /* 0x050fe20000400000 */
[C---:B------:R-:W-:Y:S01]  /*31a0*/  FMUL R45, R66.reuse, R17 ;  /* 0x00000011422d7220 */ /* 0x040fe20000400000 */
[C---:B------:R-:W-:Y:S01]  /*31b0*/  FMUL R46, R66.reuse, R18 ;  /* 0x00000012422e7220 */ /* 0x040fe20000400000 */
[C---:B------:R-:W-:Y:S01]  /*31c0*/  FMUL R47, R66.reuse, R19 ;  /* 0x00000013422f7220 */ /* 0x040fe20000400000 */
[----:B------:R-:W-:Y:S02]  /*31d0*/  F2FP.BF16.F32.PACK_AB R5, R109, R108 ;  /* 0x0000006c6d05723e */ /* 0x000fe400000010ff */
[----:B------:R-:W-:Y:S02]  /*31e0*/  F2FP.BF16.F32.PACK_AB R4, R107, R106 ;  /* 0x0000006a6b04723e */ /* 0x000fe400000010ff */
[----:B------:R-:W-:Y:S02]  /*31f0*/  F2FP.BF16.F32.PACK_AB R11, R47, R46 ;  /* 0x0000002e2f0b723e */ /* 0x000fe400000010ff */
[----:B------:R-:W-:Y:S01]  /*3200*/  F2FP.BF16.F32.PACK_AB R10, R45, R44 ;  /* 0x0000002c2d0a723e */ /* 0x000fe200000010ff */
[C---:B-1----:R-:W-:Y:S01]  /*3210*/  FMUL R48, R66.reuse, R20 ;  /* 0x0000001442307220 */ /* 0x042fe20000400000 */
[C---:B------:R-:W-:Y:S01]  /*3220*/  FMUL R49, R66.reuse, R21 ;  /* 0x0000001542317220 */ /* 0x040fe20000400000 */
[C---:B------:R-:W-:Y:S01]  /*3230*/  FMUL R50, R66.reuse, R22 ;  /* 0x0000001642327220 */ /* 0x040fe20000400000 */
[----:B------:R-:W-:Y:S01]  /*3240*/  FMUL R51, R66, R23 ;  /* 0x0000001742337220 */ /* 0x000fe20000400000 */
[----:B------:R-:W-:-:S02]  /*3250*/  F2FP.BF16.F32.PACK_AB R23, R43, R42 ;  /* 0x0000002a2b17723e */ /* 0x000fc400000010ff */
[----:B------:R-:W-:Y:S02]  /*3260*/  F2FP.BF16.F32.PACK_AB R22, R41, R40 ;  /* 0x000000282916723e */ /* 0x000fe400000010ff */
[----:B------:R-:W-:Y:S02]  /*3270*/  F2FP.BF16.F32.PACK_AB R21, R105, R104 ;  /* 0x000000686915723e */ /* 0x000fe400000010ff */
[----:B------:R-:W-:Y:S02]  /*3280*/  F2FP.BF16.F32.PACK_AB R20, R103, R102 ;  /* 0x000000666714723e */ /* 0x000fe400000010ff */
[----:B------:R-:W-:Y:S02]  /*3290*/  F2FP.BF16.F32.PACK_AB R9, R39, R38 ;  /* 0x000000262709723e */ /* 0x000fe400000010ff */
[----:B------:R-:W-:Y:S01]  /*32a0*/  F2FP.BF16.F32.PACK_AB R8, R37, R36 ;  /* 0x000000242508723e */ /* 0x000fe200000010ff */
[----:B------:R1:W-:Y:S01]  /*32b0*/  STS.128 [R70], R20 ;  /* 0x0000001446007388 */ /* 0x0003e20000000c00 */
[----:B------:R-:W-:-:S02]  /*32c0*/  F2FP.BF16.F32.PACK_AB R15, R27, R26 ;  /* 0x0000001a1b0f723e */ /* 0x000fc400000010ff */
[----:B------:R-:W-:Y:S01]  /*32d0*/  F2FP.BF16.F32.PACK_AB R14, R25, R24 ;  /* 0x00000018190e723e */ /* 0x000fe200000010ff */
[----:B------:R1:W-:Y:S01]  /*32e0*/  STS.128 [R71], R4 ;  /* 0x0000000447007388 */ /* 0x0003e20000000c00 */
[----:B------:R-:W-:Y:S02]  /*32f0*/  F2FP.BF16.F32.PACK_AB R13, R51, R50 ;  /* 0x00000032330d723e */ /* 0x000fe400000010ff */
[----:B------:R-:W-:Y:S01]  /*3300*/  F2FP.BF16.F32.PACK_AB R12, R49, R48 ;  /* 0x00000030310c723e */ /* 0x000fe200000010ff */
[----:B------:R1:W-:Y:S01]  /*3310*/  STS.128 [R72], R8 ;  /* 0x0000000848007388 */ /* 0x0003e20000000c00 */
[----:B------:R-:W-:Y:S02]  /*3320*/  F2FP.BF16.F32.PACK_AB R19, R35, R34 ;  /* 0x000000222313723e */ /* 0x000fe400000010ff */
[----:B------:R-:W-:Y:S01]  /*3330*/  F2FP.BF16.F32.PACK_AB R18, R33, R32 ;  /* 0x000000202112723e */ /* 0x000fe200000010ff */
[----:B------:R1:W-:Y:S01]  /*3340*/  STS.128 [R73], R12 ;  /* 0x0000000c49007388 */ /* 0x0003e20000000c00 */
[----:B------:R-:W-:-:S02]  /*3350*/  F2FP.BF16.F32.PACK_AB R17, R31, R30 ;  /* 0x0000001e1f11723e */ /* 0x000fc400000010ff */
[----:B------:R-:W-:-:S05]  /*3360*/  F2FP.BF16.F32.PACK_AB R16, R29, R28 ;  /* 0x0000001c1d10723e */ /* 0x000fca00000010ff */
[----:B------:R1:W-:Y:S01]  /*3370*/  STS.128 [R74], R16 ;  /* 0x000000104a007388 */ /* 0x0003e20000000c00 */
[----:B------:R2:W-:Y:S06]  /*3380*/  MEMBAR.ALL.CTA ;  /* 0x0000000000007992 */ /* 0x0005ec0000008000 */
[----:B--2---:R-:W2:Y:S02]  /*3390*/  FENCE.VIEW.ASYNC.S ;  /* 0x00000000000073c6 */ /* 0x004ea40000000000 */
[----:B--2---:R-:W-:Y:S06]  /*33a0*/  BAR.SYNC.DEFER_BLOCKING 0x2, 0x80 ;  /* 0x0082000000007b1d */ /* 0x004fec0000010000 */
[----:B------:R-:W-:Y:S05]  /*33b0*/  BRA.U !UP4, `(.L_x_41) ;  /* 0x000000010c447547 */ /* 0x000fea000b800000 */
[----:B---3--:R-:W-:Y:S01]  /*33c0*/  UIADD3 UR12, UP0, UPT, UR10, 0x240, URZ ;  /* 0x000002400a0c7890 */ /* 0x008fe2000ff1e0ff */
[----:B------:R-:W-:Y:S01]  /*33d0*/  PLOP3.LUT P0, PT, PT, PT, PT, 0x80, 0x8 ;  /* 0x000000000008781c */ /* 0x000fe20003f0f070 */
[----:B------:R-:W-:Y:S01]  /*33e0*/  IMAD R77, R53, 0x80, R77 ;  /* 0x00000080354d7824 */ /* 0x000fe200078e024d */
[----:B-1----:R-:W-:Y:S01]  /*33f0*/  IADD3 R4, PT, PT, R3, 0x400, RZ ;  /* 0x0000040003047810 */ /* 0x002fe20007ffe0ff */
[----:B------:R-:W-:-:S12]  /*3400*/  UIADD3.X UR13, UPT, UPT, URZ, UR11, URZ, UP0, !UPT ;  /* 0x0000000bff0d7290 */ /* 0x000fd800087fe4ff */
.L_x_42:
[----:B------:R-:W-:Y:S02]  /*3410*/  PLOP3.LUT P1, PT, P1, P0, PT, 0xf2, 0x2f ;  /* 0x00000000002f781c */ /* 0x000fe40000f21e72 */
[----:B------:R-:W-:-:S08]  /*3420*/  @P0 R2UR P1, UR6, R65 ;  /* 0x00000000410602ca */ /* 0x000fd00000020000 */
[----:B------:R-:W-:Y:S02]  /*3430*/  PLOP3.LUT P1, PT, P1, P0, PT, 0xf2, 0x2f ;  /* 0x00000000002f781c */ /* 0x000fe40000f21e72 */
[----:B------:R-:W-:-:S08]  /*3440*/  @P0 R2UR.OR P1, UR5, R77 ;  /* 0x000000004d0502ca */ /* 0x000fd00000120000 */
[----:B------:R-:W-:Y:S02]  /*3450*/  PLOP3.LUT P1, PT, P1, P0, PT, 0xf2, 0x2f ;  /* 0x00000000002f781c */ /* 0x000fe40000f21e72 */
[----:B------:R-:W-:-:S08]  /*3460*/  @P0 R2UR.OR P1, UR4, R4 ;  /* 0x00000000040402ca */ /* 0x000fd00000120000 */
[----:B------:R-:W-:Y:S02]  /*3470*/  @P0 PLOP3.LUT P0, PT, P1, PT, PT, 0x80, 0x8 ;  /* 0x000000000008081c */ /* 0x000fe40000f0f070 */
[----:B------:R-:W-:-:S03]  /*3480*/  PLOP3.LUT P1, PT, PT, PT, PT, 0x80, 0x8 ;  /* 0x000000000008781c */ /* 0x000fc60003f2f070 */
[----:B------:R1:W-:Y:S08]  /*3490*/  UTMASTG.2D [UR4], [UR12], desc[URZ] ;  /* 0x0000ff040c0073b5 */ /* 0x0003f00008009000 */
[----:B-1----:R-:W-:Y:S05]  /*34a0*/  @P0 BRA.U.ANY `(.L_x_42) ;  /* 0xfffffffd00d80947 */ /* 0x002fea000393ffff */
[----:B------:R0:W-:Y:S01]  /*34b0*/  UTMACMDFLUSH ;  /* 0x00000000000079b7 */ /* 0x0001e20000000000 */
[----:B------:R-:W-:-:S04]  /*34c0*/  DEPBAR.LE SB0, 0x0 ;  /* 0x000080000000791a */ /* 0x000fc80000000000 */
.L_x_41:
[----:B------:R-:W-:Y:S01]  /*34d0*/  FMUL R124, R106, -1.4426950216293334961 ;  /* 0xbfb8aa3b6a7c7820 */ /* 0x000fe20000400000 */
[----:B------:R-:W-:Y:S01]  /*34e0*/  FMUL R116, R36, -1.4426950216293334961 ;  /* 0xbfb8aa3b24747820 */ /* 0x000fe20000400000 */
[----:B------:R-:W-:Y:S01]  /*34f0*/  FMUL R123, R107, -1.4426950216293334961 ;  /* 0xbfb8aa3b6b7b7820 */ /* 0x000fe20000400000 */
[----:B------:R-:W-:Y:S01]  /*3500*/  FMUL R121, R109, -1.4426950216293334961 ;  /* 0xbfb8aa3b6d797820 */ /* 0x000fe20000400000 */
[----:B------:R-:W-:Y:S01]  /*3510*/  FMUL R120, R110, -1.4426950216293334961 ;  /* 0xbfb8aa3b6e787820 */ /* 0x000fe20000400000 */
[----:B------:R-:W-:Y:S01]  /*3520*/  FMUL R119, R111, -1.4426950216293334961 ;  /* 0xbfb8aa3b6f777820 */ /* 0x000fe20000400000 */
[----:B------:R-:W-:Y:S01]  /*3530*/  FMUL R117, R113, -1.4426950216293334961 ;  /* 0xbfb8aa3b71757820 */ /* 0x000fe20000400000 */
[----:B-1----:R-:W-:Y:S01]  /*3540*/  FMUL R20, R47, -1.4426950216293334961 ;  /* 0xbfb8aa3b2f147820 */ /* 0x002fe20000400000 */
[----:B------:R-:W1:Y:S01]  /*3550*/  MUFU.EX2 R124, R124 ;  /* 0x0000007c007c7308 */ /* 0x000e620000000800 */
[----:B------:R-:W-:Y:S01]  /*3560*/  FMUL R13, R26, -1.4426950216293334961 ;  /* 0xbfb8aa3b1a0d7820 */ /* 0x000fe20000400000 */
[----:B------:R-:W-:Y:S01]  /*3570*/  FMUL R122, R108, -1.4426950216293334961 ;  /* 0xbfb8aa3b6c7a7820 */ /* 0x000fe20000400000 */
[----:B------:R-:W-:Y:S01]  /*3580*/  FMUL R118, R112, -1.4426950216293334961 ;  /* 0xbfb8aa3b70767820 */ /* 0x000fe20000400000 */
[----:B------:R-:W-:Y:S01]  /*3590*/  FMUL R4, R35, -1.4426950216293334961 ;  /* 0xbfb8aa3b23047820 */ /* 0x000fe20000400000 */
[----:B------:R-:W-:Y:S01]  /*35a0*/  FMUL R11, R28, -1.4426950216293334961 ;  /* 0xbfb8aa3b1c0b7820 */ /* 0x000fe20000400000 */
[----:B------:R-:W-:Y:S01]  /*35b0*/  FMUL R9, R30, -1.4426950216293334961 ;  /* 0xbfb8aa3b1e097820 */ /* 0x000fe20000400000 */
[----:B------:R-:W-:Y:S01]  /*35c0*/  FMUL R15, R24, -1.4426950216293334961 ;  /* 0xbfb8aa3b180f7820 */ /* 0x000fe20000400000 */
[----:B------:R-:W2:Y:S01]  /*35d0*/  MUFU.EX2 R116, R116 ;  /* 0x0000007400747308 */ /* 0x000ea20000000800 */
[----:B------:R-:W-:Y:S01]  /*35e0*/  FMUL R77, R39, -1.4426950216293334961 ;  /* 0xbfb8aa3b274d7820 */ /* 0x000fe20000400000 */
[----:B------:R-:W-:Y:S01]  /*35f0*/  FMUL R17, R50, -1.4426950216293334961 ;  /* 0xbfb8aa3b32117820 */ /* 0x000fe20000400000 */
[----:B------:R-:W-:Y:S01]  /*3600*/  FMUL R14, R25, -1.4426950216293334961 ;  /* 0xbfb8aa3b190e7820 */ /* 0x000fe20000400000 */
[----:B------:R-:W-:Y:S01]  /*3610*/  FMUL R10, R31, -1.4426950216293334961 ;  /* 0xbfb8aa3b1f0a7820 */ /* 0x000fe20000400000 */
[----:B------:R-:W-:Y:S01]  /*3620*/  FMUL R23, R44, -1.4426950216293334961 ;  /* 0xbfb8aa3b2c177820 */ /* 0x000fe20000400000 */
[----:B------:R-:W-:Y:S01]  /*3630*/  FMUL R12, R27, -1.4426950216293334961 ;  /* 0xbfb8aa3b1b0c7820 */ /* 0x000fe20000400000 */
[----:B------:R-:W-:Y:S01]  /*3640*/  FMUL R21, R46, -1.4426950216293334961 ;  /* 0xbfb8aa3b2e157820 */ /* 0x000fe20000400000 */
[----:B------:R-:W4:Y:S01]  /*3650*/  MUFU.EX2 R123, R123 ;  /* 0x0000007b007b7308 */ /* 0x000f220000000800 */
[----:B------:R-:W-:Y:S01]  /*3660*/  FMUL R19, R48, -1.4426950216293334961 ;  /* 0xbfb8aa3b30137820 */ /* 0x000fe20000400000 */
[----:B------:R-:W-:Y:S01]  /*3670*/  FMUL R7, R32, -1.4426950216293334961 ;  /* 0xbfb8aa3b20077820 */ /* 0x000fe20000400000 */
[----:B------:R-:W-:Y:S01]  /*3680*/  FMUL R22, R45, -1.4426950216293334961 ;  /* 0xbfb8aa3b2d167820 */ /* 0x000fe20000400000 */
[----:B------:R-:W-:Y:S01]  /*3690*/  FMUL R6, R33, -1.4426950216293334961 ;  /* 0xbfb8aa3b21067820 */ /* 0x000fe20000400000 */
[----:B------:R-:W-:Y:S01]  /*36a0*/  FMUL R16, R51, -1.4426950216293334961 ;  /* 0xbfb8aa3b33107820 */ /* 0x000fe20000400000 */
[----:B------:R-:W-:Y:S01]  /*36b0*/  FMUL R5, R34, -1.4426950216293334961 ;  /* 0xbfb8aa3b22057820 */ /* 0x000fe20000400000 */
[----:B------:R-:W-:Y:S01]  /*36c0*/  FMUL R114, R38, -1.4426950216293334961 ;  /* 0xbfb8aa3b26727820 */ /* 0x000fe20000400000 */
[----:B------:R-:W5:Y:S01]  /*36d0*/  MUFU.EX2 R121, R121 ;  /* 0x0000007900797308 */ /* 0x000f620000000800 */
[----:B------:R-:W-:Y:S01]  /*36e0*/  FMUL R115, R37, -1.4426950216293334961 ;  /* 0xbfb8aa3b25737820 */ /* 0x000fe20000400000 */
[----:B------:R-:W-:Y:S01]  /*36f0*/  FMUL R8, R29, -1.4426950216293334961 ;  /* 0xbfb8aa3b1d087820 */ /* 0x000fe20000400000 */
[----:B-1----:R-:W-:Y:S01]  /*3700*/  FADD R124, R124, 1 ;  /* 0x3f8000007c7c7421 */ /* 0x002fe20000000000 */
[----:B------:R-:W-:Y:S01]  /*3710*/  FMUL R18, R49, -1.4426950216293334961 ;  /* 0xbfb8aa3b31127820 */ /* 0x000fe20000400000 */
[----:B--2---:R-:W-:Y:S01]  /*3720*/  FADD R116, R116, 1 ;  /* 0x3f80000074747421 */ /* 0x004fe20000000000 */
[----:B------:R-:W-:Y:S01]  /*3730*/  BAR.SYNC.DEFER_BLOCKING 0x2, 0x80 ;  /* 0x0082000000007b1d */ /* 0x000fe20000010000 */
[----:B------:R-:W-:Y:S01]  /*3740*/  LEA R127, R58, R3, 0x6 ;  /* 0x000000033a7f7211 */ /* 0x000fe200078e30ff */
[----:B----4-:R-:W-:-:S03]  /*3750*/  FADD R130, R123, 1 ;  /* 0x3f8000007b827421 */ /* 0x010fc60000000000 */
[C---:B------:R-:W-:Y:S01]  /*3760*/  IADD3 R129, PT, PT, R127.reuse, 0x4410, RZ ;  /* 0x000044107f817810 */ /* 0x040fe20007ffe0ff */
[----:B------:R-:W1:Y:S01]  /*3770*/  MUFU.EX2 R120, R120 ;  /* 0x0000007800787308 */ /* 0x000e620000000800 */
[----:B------:R-:W-:Y:S01]  /*3780*/  IADD3 R132, PT, PT, R127, 0x4420, RZ ;  /* 0x000044207f847810 */ /* 0x000fe20007ffe0ff */
[----:B-----5:R-:W-:-:S06]  /*3790*/  FADD R128, R121, 1 ;  /* 0x3f80000079807421 */ /* 0x020fcc0000000000 */
[----:B------:R-:W2:Y:S08]  /*37a0*/  MUFU.EX2 R119, R119 ;  /* 0x0000007700777308 */ /* 0x000eb00000000800 */
[----:B------:R-:W-:Y:S01]  /*37b0*/  MUFU.EX2 R117, R117 ;  /* 0x0000007500757308 */ /* 0x000fe20000000800 */
[----:B-1----:R-:W-:-:S07]  /*37c0*/  FADD R120, R120, 1 ;  /* 0x3f80000078787421 */ /* 0x002fce0000000000 */
[----:B------:R-:W1:Y:S01]  /*37d0*/  MUFU.EX2 R20, R20 ;  /* 0x0000001400147308 */ /* 0x000e620000000800 */
[----:B--2---:R-:W-:-:S07]  /*37e0*/  FADD R126, R119, 1 ;  /* 0x3f800000777e7421 */ /* 0x004fce0000000000 */
[----:B------:R-:W2:Y:S08]  /*37f0*/  MUFU.EX2 R13, R13 ;  /* 0x0000000d000d7308 */ /* 0x000eb00000000800 */
[----:B------:R-:W4:Y:S01]  /*3800*/  MUFU.EX2 R122, R122 ;  /* 0x0000007a007a7308 */ /* 0x000f220000000800 */
[----:B-1----:R-:W-:-:S07]  /*3810*/  FADD R20, R20, 1 ;  /* 0x3f80000014147421 */ /* 0x002fce0000000000 */
[----:B------:R-:W1:Y:S01]  /*3820*/  MUFU.EX2 R118, R118 ;  /* 0x0000007600767308 */ /* 0x000e620000000800 */
[----:B--2---:R-:W-:-:S07]  /*3830*/  FADD R13, R13, 1 ;  /* 0x3f8000000d0d7421 */ /* 0x004fce0000000000 */
[----:B------:R-:W2:Y:S01]  /*3840*/  MUFU.EX2 R4, R4 ;  /* 0x0000000400047308 */ /* 0x000ea20000000800 */
[----:B----4-:R-:W-:-:S07]  /*3850*/  FADD R122, R122, 1 ;  /* 0x3f8000007a7a7421 */ /* 0x010fce0000000000 */
[----:B------:R-:W4:Y:S01]  /*3860*/  MUFU.EX2 R11, R11 ;  /* 0x0000000b000b7308 */ /* 0x000f220000000800 */
[----:B-1----:R-:W-:-:S07]  /*3870*/  FADD R118, R118, 1 ;  /* 0x3f80000076767421 */ /* 0x002fce0000000000 */
[----:B------:R-:W1:Y:S01]  /*3880*/  MUFU.EX2 R9, R9 ;  /* 0x0000000900097308 */ /* 0x000e620000000800 */
[----:B--2---:R-:W-:-:S07]  /*3890*/  FADD R4, R4, 1 ;  /* 0x3f80000004047421 */ /* 0x004fce0000000000 */
[----:B------:R-:W2:Y:S01]  /*38a0*/  MUFU.EX2 R15, R15 ;  /* 0x0000000f000f7308 */ /* 0x000ea20000000800 */
[----:B----4-:R-:W-:-:S07]  /*38b0*/  FADD R11, R11, 1 ;  /* 0x3f8000000b0b7421 */ /* 0x010fce0000000000 */
[----:B------:R-:W-:Y:S01]  /*38c0*/  MUFU.EX2 R77, R77 ;  /* 0x0000004d004d7308 */ /* 0x000fe20000000800 */
[----:B-1----:R-:W-:-:S07]  /*38d0*/  FADD R9, R9, 1 ;  /* 0x3f80000009097421 */ /* 0x002fce0000000000 */
[----:B------:R-:W1:Y:S01]  /*38e0*/  MUFU.EX2 R17, R17 ;  /* 0x0000001100117308 */ /* 0x000e620000000800 */
[----:B--2---:R-:W-:-:S07]  /*38f0*/  FADD R15, R15, 1 ;  /* 0x3f8000000f0f7421 */ /* 0x004fce0000000000 */
[----:B------:R-:W-:Y:S08]  /*3900*/  MUFU.EX2 R14, R14 ;  /* 0x0000000e000e7308 */ /* 0x000ff00000000800 */
[----:B------:R-:W2:Y:S01]  /*3910*/  MUFU.EX2 R10, R10 ;  /* 0x0000000a000a7308 */ /* 0x000ea20000000800 */
[----:B-1----:R-:W-:-:S07]  /*3920*/  FADD R17, R17, 1 ;  /* 0x3f80000011117421 */ /* 0x002fce0000000000 */
[----:B------:R-:W-:Y:S08]  /*3930*/  MUFU.EX2 R23, R23 ;  /* 0x0000001700177308 */ /* 0x000ff00000000800 */
[----:B------:R-:W-:Y:S01]  /*3940*/  MUFU.EX2 R12, R12 ;  /* 0x0000000c000c7308 */ /* 0x000fe20000000800 */
[----:B--2---:R-:W-:-:S07]  /*3950*/  FADD R10, R10, 1 ;  /* 0x3f8000000a0a7421 */ /* 0x004fce0000000000 */
[----:B------:R-:W-:Y:S08]  /*3960*/  MUFU.EX2 R21, R21 ;  /* 0x0000001500157308 */ /* 0x000ff00000000800 */
[----:B------:R-:W-:Y:S08]  /*3970*/  MUFU.EX2 R19, R19 ;  /* 0x0000001300137308 */ /* 0x000ff00000000800 */
[----:B------:R-:W1:Y:S08]  /*3980*/  MUFU.EX2 R7, R7 ;  /* 0x0000000700077308 */ /* 0x000e700000000800 */
        /* <DEDUP_REMOVED lines=9> */
[----:B------:R1:W5:Y:S01]  /*3a20*/  MUFU.RCP R125, R124 ;  /* 0x0000007c007d7308 */ /* 0x0003620000001000 */
[----:B--2---:R-:W-:-:S07]  /*3a30*/  FADD R5, R5, 1 ;  /* 0x3f80000005057421 */ /* 0x004fce0000000000 */
[----:B------:R-:W-:Y:S01]  /*3a40*/  MUFU.EX2 R115, R115 ;  /* 0x0000007300737308 */ /* 0x000fe20000000800 */
[----:B----4-:R-:W-:-:S07]  /*3a50*/  FADD R114, R114, 1 ;  /* 0x3f80000072727421 */ /* 0x010fce0000000000 */
[----:B------:R-:W-:Y:S01]  /*3a60*/  MUFU.EX2 R8, R8 ;  /* 0x0000000800087308 */ /* 0x000fe20000000800 */
[----:B-1----:R-:W-:Y:S01]  /*3a70*/  FADD R124, R117, 1 ;  /* 0x3f800000757c7421 */ /* 0x002fe20000000000 */
[----:B-----5:R-:W-:-:S04]  /*3a80*/  FMUL R125, R106, R125 ;  /* 0x0000007d6a7d7220 */ /* 0x020fc80000400000 */
[----:B------:R-:W-:Y:S02]  /*3a90*/  FMUL R78, R78, R125 ;  /* 0x0000007d4e4e7220 */ /* 0x000fe40000400000 */
[----:B------:R-:W1:Y:S02]  /*3aa0*/  MUFU.RCP R117, R116 ;  /* 0x0000007400757308 */ /* 0x000e640000001000 */
[----:B------:R-:W-:-:S06]  /*3ab0*/  FMUL R78, R55, R78 ;  /* 0x0000004e374e7220 */ /* 0x000fcc0000400000 */
[----:B------:R-:W2:Y:S08]  /*3ac0*/  MUFU.EX2 R18, R18 ;  /* 0x0000001200127308 */ /* 0x000eb00000000800 */
[----:B------:R4:W5:Y:S01]  /*3ad0*/  MUFU.RCP R121, R120 ;  /* 0x0000007800797308 */ /* 0x0009620000001000 */
[----:B-1----:R-:W-:-:S04]  /*3ae0*/  FMUL R117, R36, R117 ;  /* 0x0000007524757220 */ /* 0x002fc80000400000 */
[----:B------:R-:W-:-:S03]  /*3af0*/  FMUL R86, R86, R117 ;  /* 0x0000007556567220 */ /* 0x000fc60000400000 */
[----:B------:R1:W3:Y:S01]  /*3b00*/  MUFU.RCP R116, R20 ;  /* 0x0000001400747308 */ /* 0x0002e20000001000 */
[----:B--2---:R-:W-:Y:S01]  /*3b10*/  FADD R18, R18, 1 ;  /* 0x3f80000012127421 */ /* 0x004fe20000000000 */
[----:B------:R-:W-:-:S06]  /*3b20*/  FMUL R86, R55, R86 ;  /* 0x0000005637567220 */ /* 0x000fcc0000400000 */
[----:B------:R-:W2:Y:S01]  /*3b30*/  MUFU.RCP R130, R130 ;  /* 0x0000008200827308 */ /* 0x000ea20000001000 */
[----:B----4-:R-:W-:Y:S01]  /*3b40*/  FADD R120, R77, 1 ;  /* 0x3f8000004d787421 */ /* 0x010fe20000000000 */
[----:B------:R-:W-:Y:S01]  /*3b50*/  FADD R77, R23, 1 ;  /* 0x3f800000174d7421 */ /* 0x000fe20000000000 */
[----:B------:R-:W-:Y:S01]  /*3b60*/  FADD R23, R21, 1 ;  /* 0x3f80000015177421 */ /* 0x000fe20000000000 */
[----:B------:R-:W-:Y:S01]  /*3b70*/  FADD R21, R19, 1 ;  /* 0x3f80000013157421 */ /* 0x000fe20000000000 */
[----:B-----5:R-:W-:-:S03]  /*3b80*/  FMUL R121, R110, R121 ;  /* 0x000000796e797220 */ /* 0x020fc60000400000 */
[----:B------:R4:W5:Y:S01]  /*3b90*/  MUFU.RCP R123, R122 ;  /* 0x0000007a007b7308 */ /* 0x0009620000001000 */
[----:B-1----:R-:W-:Y:S01]  /*3ba0*/  FADD R20, R14, 1 ;  /* 0x3f8000000e147421 */ /* 0x002fe20000000000 */
[----:B------:R-:W-:Y:S01]  /*3bb0*/  FADD R14, R12, 1 ;  /* 0x3f8000000c0e7421 */ /* 0x000fe20000000000 */
[----:B------:R-:W-:Y:S01]  /*3bc0*/  FADD R12, R8, 1 ;  /* 0x3f800000080c7421 */ /* 0x000fe20000000000 */
[----:B---3--:R-:W-:Y:S01]  /*3bd0*/  FMUL R116, R47, R116 ;  /* 0x000000742f747220 */ /* 0x008fe20000400000 */
[----:B------:R-:W-:-:S03]  /*3be0*/  FMUL R82, R82, R121 ;  /* 0x0000007952527220 */ /* 0x000fc60000400000 */
[----:B------:R-:W1:Y:S01]  /*3bf0*/  MUFU.RCP R128, R128 ;  /* 0x0000008000807308 */ /* 0x000e620000001000 */
[----:B--2---:R-:W-:Y:S01]  /*3c00*/  FMUL R130, R107, R130 ;  /* 0x000000826b827220 */ /* 0x004fe20000400000 */
[----:B------:R-:W-:Y:S01]  /*3c10*/  FMUL R116, R93, R116 ;  /* 0x000000745d747220 */ /* 0x000fe20000400000 */
[----:B------:R-:W-:Y:S02]  /*3c20*/  FMUL R82, R55, R82 ;  /* 0x0000005237527220 */ /* 0x000fe40000400000 */
[----:B------:R-:W-:Y:S01]  /*3c30*/  FMUL R130, R79, R130 ;  /* 0x000000824f827220 */ /* 0x000fe20000400000 */
[----:B------:R-:W-:Y:S02]  /*3c40*/  FMUL R116, R55, R116 ;  /* 0x0000007437747220 */ /* 0x000fe40000400000 */
[----:B------:R-:W2:Y:S01]  /*3c50*/  MUFU.RCP R126, R126 ;  /* 0x0000007e007e7308 */ /* 0x000ea20000001000 */
[----:B----4-:R-:W-:Y:S01]  /*3c60*/  FADD R122, R115, 1 ;  /* 0x3f800000737a7421 */ /* 0x010fe20000000000 */
[----:B-----5:R-:W-:-:S04]  /*3c70*/  FMUL R123, R108, R123 ;  /* 0x0000007b6c7b7220 */ /* 0x020fc80000400000 */
[----:B------:R-:W-:Y:S02]  /*3c80*/  FMUL R80, R80, R123 ;  /* 0x0000007b50507220 */ /* 0x000fe40000400000 */
[----:B------:R-:W3:Y:S01]  /*3c90*/  MUFU.RCP R119, R118 ;  /* 0x0000007600777308 */ /* 0x000ee20000001000 */
[----:B-1----:R-:W-:Y:S01]  /*3ca0*/  FMUL R128, R109, R128 ;  /* 0x000000806d807220 */ /* 0x002fe20000400000 */
[----:B------:R-:W-:-:S03]  /*3cb0*/  FMUL R80, R55, R80 ;  /* 0x0000005037507220 */ /* 0x000fc60000400000 */
[----:B------:R-:W-:-:S03]  /*3cc0*/  FMUL R128, R81, R128 ;  /* 0x0000008051807220 */ /* 0x000fc60000400000 */
[----:B------:R-:W1:Y:S01]  /*3cd0*/  MUFU.RCP R124, R124 ;  /* 0x0000007c007c7308 */ /* 0x000e620000001000 */
[----:B--2---:R-:W-:-:S04]  /*3ce0*/  FMUL R126, R111, R126 ;  /* 0x0000007e6f7e7220 */ /* 0x004fc80000400000 */
[----:B------:R-:W-:-:S03]  /*3cf0*/  FMUL R126, R83, R126 ;  /* 0x0000007e537e7220 */ /* 0x000fc60000400000 */
[----:B------:R-:W2:Y:S01]  /*3d00*/  MUFU.RCP R13, R13 ;  /* 0x0000000d000d7308 */ /* 0x000ea20000001000 */
[----:B---3--:R-:W-:-:S04]  /*3d10*/  FMUL R119, R112, R119 ;  /* 0x0000007770777220 */ /* 0x008fc80000400000 */
[----:B------:R-:W-:-:S03]  /*3d20*/  FMUL R84, R84, R119 ;  /* 0x0000007754547220 */ /* 0x000fc60000400000 */
[----:B------:R-:W3:Y:S01]  /*3d30*/  MUFU.RCP R4, R4 ;  /* 0x0000000400047308 */ /* 0x000ee20000001000 */
[----:B-1----:R-:W-:Y:S01]  /*3d40*/  FMUL R124, R113, R124 ;  /* 0x0000007c717c7220 */ /* 0x002fe20000400000 */
[----:B------:R-:W-:-:S03]  /*3d50*/  FMUL R84, R55, R84 ;  /* 0x0000005437547220 */ /* 0x000fc60000400000 */
[----:B------:R-:W-:-:S03]  /*3d60*/  FMUL R124, R85, R124 ;  /* 0x0000007c557c7220 */ /* 0x000fc60000400000 */
[----:B------:R-:W1:Y:S01]  /*3d70*/  MUFU.RCP R19, R17 ;  /* 0x0000001100137308 */ /* 0x000e620000001000 */
[----:B--2---:R-:W-:-:S04]  /*3d80*/  FMUL R13, R26, R13 ;  /* 0x0000000d1a0d7220 */ /* 0x004fc80000400000 */
[----:B------:R-:W-:Y:S01]  /*3d90*/  FMUL R100, R100, R13 ;  /* 0x0000000d64647220 */ /* 0x000fe20000400000 */
[----:B------:R-:W-:Y:S02]  /*3da0*/  FMUL R13, R55, R128 ;  /* 0x00000080370d7220 */ /* 0x000fe40000400000 */
[----:B------:R-:W2:Y:S01]  /*3db0*/  MUFU.RCP R11, R11 ;  /* 0x0000000b000b7308 */ /* 0x000ea20000001000 */
[----:B---3--:R-:W-:-:S04]  /*3dc0*/  FMUL R26, R35, R4 ;  /* 0x00000004231a7220 */ /* 0x008fc80000400000 */
[----:B------:R-:W-:-:S03]  /*3dd0*/  FMUL R26, R43, R26 ;  /* 0x0000001a2b1a7220 */ /* 0x000fc60000400000 */
[----:B------:R-:W3:Y:S01]  /*3de0*/  MUFU.RCP R9, R9 ;  /* 0x0000000900097308 */ /* 0x000ee20000001000 */
[----:B-1----:R-:W-:Y:S01]  /*3df0*/  FMUL R19, R50, R19 ;  /* 0x0000001332137220 */ /* 0x002fe20000400000 */
[C---:B------:R-:W-:Y:S02]  /*3e00*/  IADD3 R17, PT, PT, R127.reuse, 0x4400, RZ ;  /* 0x000044007f117810 */ /* 0x040fe40007ffe0ff */
[----:B------:R-:W-:Y:S01]  /*3e10*/  IADD3 R127, PT, PT, R127, 0x4430, RZ ;  /* 0x000044307f7f7810 */ /* 0x000fe20007ffe0ff */
[----:B------:R-:W-:Y:S01]  /*3e20*/  FMUL R96, R96, R19 ;  /* 0x0000001360607220 */ /* 0x000fe20000400000 */
[----:B------:R-:W-:Y:S01]  /*3e30*/  FMUL R19, R55, R130 ;  /* 0x0000008237137220 */ /* 0x000fe20000400000 */
[----:B------:R-:W-:Y:S01]  /*3e40*/  SHF.R.U32.HI R8, RZ, 0x3, R17 ;  /* 0x00000003ff087819 */ /* 0x000fe20000011611 */
[----:B------:R-:W1:Y:S01]  /*3e50*/  MUFU.RCP R15, R15 ;  /* 0x0000000f000f7308 */ /* 0x000e620000001000 */
[----:B--2---:R-:W-:Y:S02]  /*3e60*/  FMUL R11, R28, R11 ;  /* 0x0000000b1c0b7220 */ /* 0x004fe40000400000 */
[----:B------:R-:W-:-:S02]  /*3e70*/  LOP3.LUT R8, R17, 0x30, R8, 0x78, !PT ;  /* 0x0000003011087812 */ /* 0x000fc400078e7808 */
[----:B------:R-:W-:Y:S01]  /*3e80*/  FMUL R102, R102, R11 ;  /* 0x0000000b66667220 */ /* 0x000fe20000400000 */
[----:B------:R-:W-:Y:S01]  /*3e90*/  FMUL R11, R55, R126 ;  /* 0x0000007e370b7220 */ /* 0x000fe20000400000 */
[----:B------:R-:W-:Y:S01]  /*3ea0*/  F2FP.BF16.F32.PACK_AB R4, R19, R78 ;  /* 0x0000004e1304723e */ /* 0x000fe200000010ff */
[----:B------:R-:W2:Y:S01]  /*3eb0*/  MUFU.RCP R120, R120 ;  /* 0x0000007800787308 */ /* 0x000ea20000001000 */
[----:B---3--:R-:W-:Y:S01]  /*3ec0*/  FMUL R9, R30, R9 ;  /* 0x000000091e097220 */ /* 0x008fe20000400000 */
[----:B------:R-:W-:Y:S01]  /*3ed0*/  SHF.R.U32.HI R17, RZ, 0x3, R132 ;  /* 0x00000003ff117819 */ /* 0x000fe20000011684 */
[C---:B------:R-:W-:Y:S02]  /*3ee0*/  FMUL R35, R55.reuse, R102 ;  /* 0x0000006637237220 */ /* 0x040fe40000400000 */
[----:B------:R-:W-:Y:S01]  /*3ef0*/  FMUL R104, R104, R9 ;  /* 0x0000000968687220 */ /* 0x000fe20000400000 */
[C---:B------:R-:W-:Y:S01]  /*3f00*/  FMUL R9, R55.reuse, R124 ;  /* 0x0000007c37097220 */ /* 0x040fe20000400000 */
[----:B------:R-:W-:Y:S01]  /*3f10*/  LOP3.LUT R17, R132, 0x30, R17, 0x78, !PT ;  /* 0x0000003084117812 */ /* 0x000fe200078e7811 */
[----:B------:R-:W3:Y:S01]  /*3f20*/  MUFU.RCP R10, R10 ;  /* 0x0000000a000a7308 */ /* 0x000ee20000001000 */
[----:B-1----:R-:W-:Y:S01]  /*3f30*/  FMUL R15, R24, R15 ;  /* 0x0000000f180f7220 */ /* 0x002fe20000400000 */
[----:B------:R-:W-:-:S03]  /*3f40*/  FMUL R104, R55, R104 ;  /* 0x0000006837687220 */ /* 0x000fc60000400000 */
[----:B------:R-:W-:Y:S01]  /*3f50*/  FMUL R98, R98, R15 ;  /* 0x0000000f62627220 */ /* 0x000fe20000400000 */
[----:B------:R-:W-:Y:S02]  /*3f60*/  FMUL R15, R55, R26 ;  /* 0x0000001a370f7220 */ /* 0x000fe40000400000 */
[----:B------:R-:W1:Y:S01]  /*3f70*/  MUFU.RCP R14, R14 ;  /* 0x0000000e000e7308 */ /* 0x000e620000001000 */
[----:B--2---:R-:W-:Y:S01]  /*3f80*/  FMUL R120, R39, R120 ;  /* 0x0000007827787220 */ /* 0x004fe20000400000 */
[----:B------:R-:W-:-:S03]  /*3f90*/  FMUL R39, R55, R98 ;  /* 0x0000006237277220 */ /* 0x000fc60000400000 */
[----:B------:R-:W-:-:S03]  /*3fa0*/  FMUL R120, R89, R120 ;  /* 0x0000007859787220 */ /* 0x000fc60000400000 */
[----:B------:R-:W2:Y:S01]  /*3fb0*/  MUFU.RCP R118, R22 ;  /* 0x0000001600767308 */ /* 0x000ea20000001000 */
[----:B---3--:R-:W-:Y:S01]  /*3fc0*/  FMUL R24, R31, R10 ;  /* 0x0000000a1f187220 */ /* 0x008fe20000400000 */
[----:B------:R-:W-:-:S03]  /*3fd0*/  FMUL R120, R55, R120 ;  /* 0x0000007837787220 */ /* 0x000fc60000400000 */
[----:B------:R-:W-:-:S03]  /*3fe0*/  FMUL R24, R105, R24 ;  /* 0x0000001869187220 */ /* 0x000fc60000400000 */
[----:B------:R-:W3:Y:S01]  /*3ff0*/  MUFU.RCP R23, R23 ;  /* 0x0000001700177308 */ /* 0x000ee20000001000 */
[----:B-1----:R-:W-:-:S04]  /*4000*/  FMUL R14, R27, R14 ;  /* 0x0000000e1b0e7220 */ /* 0x002fc80000400000 */
[----:B------:R-:W-:-:S03]  /*4010*/  FMUL R14, R101, R14 ;  /* 0x0000000e650e7220 */ /* 0x000fc60000400000 */
[----:B------:R-:W1:Y:S01]  /*4020*/  MUFU.RCP R7, R7 ;  /* 0x0000000700077308 */ /* 0x000e620000001000 */
[----:B--2---:R-:W-:-:S04]  /*4030*/  FMUL R118, R45, R118 ;  /* 0x000000762d767220 */ /* 0x004fc80000400000 */
[----:B------:R-:W-:-:S03]  /*4040*/  FMUL R118, R91, R118 ;  /* 0x000000765b767220 */ /* 0x000fc60000400000 */
[----:B------:R-:W2:Y:S01]  /*4050*/  MUFU.RCP R22, R16 ;  /* 0x0000001000167308 */ /* 0x000ea20000001000 */
[----:B---3--:R-:W-:Y:S01]  /*4060*/  FMUL R23, R46, R23 ;  /* 0x000000172e177220 */ /* 0x008fe20000400000 */
[----:B------:R-:W-:-:S03]  /*4070*/  FMUL R118, R55, R118 ;  /* 0x0000007637767220 */ /* 0x000fc60000400000 */
[----:B------:R-:W-:Y:S01]  /*4080*/  FMUL R92, R92, R23 ;  /* 0x000000175c5c7220 */ /* 0x000fe20000400000 */
[C---:B------:R-:W-:Y:S01]  /*4090*/  FMUL R23, R55.reuse, R24 ;  /* 0x0000001837177220 */ /* 0x040fe20000400000 */
[----:B------:R-:W-:Y:S01]  /*40a0*/  FMUL R24, R55, R14 ;  /* 0x0000000e37187220 */ /* 0x000fe20000400000 */
[----:B------:R-:W3:Y:S01]  /*40b0*/  MUFU.RCP R21, R21 ;  /* 0x0000001500157308 */ /* 0x000ee20000001000 */
[----:B-1----:R-:W-:Y:S02]  /*40c0*/  FMUL R7, R32, R7 ;  /* 0x0000000720077220 */ /* 0x002fe40000400000 */
[----:B------:R-:W-:Y:S02]  /*40d0*/  FMNMX.NAN R14, |R120|, |R23|, !PT ;  /* 0x40000017780e7209 */ /* 0x000fe40007820200 */
[----:B------:R-:W-:Y:S01]  /*40e0*/  FMUL R40, R40, R7 ;  /* 0x0000000728287220 */ /* 0x000fe20000400000 */
[----:B------:R-:W-:Y:S02]  /*40f0*/  F2FP.BF16.F32.PACK_AB R7, R9, R84 ;  /* 0x000000540907723e */ /* 0x000fe400000010ff */
[----:B------:R-:W1:Y:S01]  /*4100*/  MUFU.RCP R6, R6 ;  /* 0x0000000600067308 */ /* 0x000e620000001000 */
[----:B--2---:R-:W-:Y:S01]  /*4110*/  FMUL R22, R51, R22 ;  /* 0x0000001633167220 */ /* 0x004fe20000400000 */
[----:B------:R-:W-:Y:S01]  /*4120*/  FMUL R40, R55, R40 ;  /* 0x0000002837287220 */ /* 0x000fe20000400000 */
[----:B------:R-:W-:-:S02]  /*4130*/  SHF.R.U32.HI R16, RZ, 0x3, R129 ;  /* 0x00000003ff107819 */ /* 0x000fc40000011681 */
[----:B------:R-:W-:Y:S02]  /*4140*/  FMUL R22, R97, R22 ;  /* 0x0000001661167220 */ /* 0x000fe40000400000 */
[----:B------:R-:W-:Y:S01]  /*4150*/  LOP3.LUT R16, R129, 0x30, R16, 0x78, !PT ;  /* 0x0000003081107812 */ /* 0x000fe200078e7810 */
[----:B------:R-:W2:Y:S01]  /*4160*/  MUFU.RCP R77, R77 ;  /* 0x0000004d004d7308 */ /* 0x000ea20000001000 */
[----:B---3--:R-:W-:Y:S01]  /*4170*/  FMUL R21, R48, R21 ;  /* 0x0000001530157220 */ /* 0x008fe20000400000 */
[----:B------:R-:W-:-:S03]  /*4180*/  FMUL R22, R55, R22 ;  /* 0x0000001637167220 */ /* 0x000fc60000400000 */
[----:B------:R-:W-:Y:S01]  /*4190*/  FMUL R94, R94, R21 ;  /* 0x000000155e5e7220 */ /* 0x000fe20000400000 */
[----:B------:R-:W-:Y:S02]  /*41a0*/  FMNMX.NAN R21, |R116|, |R15|, !PT ;  /* 0x4000000f74157209 */ /* 0x000fe40007820200 */
[----:B------:R-:W3:Y:S01]  /*41b0*/  MUFU.RCP R20, R20 ;  /* 0x0000001400147308 */ /* 0x000ee20000001000 */
[----:B-1----:R-:W-:Y:S01]  /*41c0*/  FMUL R10, R33, R6 ;  /* 0x00000006210a7220 */ /* 0x002fe20000400000 */
[----:B------:R-:W-:Y:S01]  /*41d0*/  F2FP.BF16.F32.PACK_AB R6, R11, R82 ;  /* 0x000000520b06723e */ /* 0x000fe200000010ff */
[----:B------:R-:W-:Y:S01]  /*41e0*/  FMUL R31, R55, R94 ;  /* 0x0000005e371f7220 */ /* 0x000fe20000400000 */
[----:B------:R-:W-:Y:S01]  /*41f0*/  FMNMX3.NAN R21, |R9|, |R24|, R21, !PT ;  /* 0x4000001809157276 */ /* 0x000fe20007820215 */
[----:B------:R-:W-:Y:S01]  /*4200*/  FMUL R10, R41, R10 ;  /* 0x0000000a290a7220 */ /* 0x000fe20000400000 */
[----:B------:R-:W-:Y:S02]  /*4210*/  FMUL R33, R55, R96 ;  /* 0x0000006037217220 */ /* 0x000fe40000400000 */
[----:B------:R-:W1:Y:S01]  /*4220*/  MUFU.RCP R115, R114 ;  /* 0x0000007200737308 */ /* 0x000e620000001000 */
[----:B--2---:R-:W-:-:S04]  /*4230*/  FMUL R77, R44, R77 ;  /* 0x0000004d2c4d7220 */ /* 0x004fc80000400000 */
[----:B------:R-:W-:-:S03]  /*4240*/  FMUL R90, R90, R77 ;  /* 0x0000004d5a5a7220 */ /* 0x000fc60000400000 */
[----:B------:R-:W2:Y:S01]  /*4250*/  MUFU.RCP R5, R5 ;  /* 0x0000000500057308 */ /* 0x000ea20000001000 */
[----:B---3--:R-:W-:-:S04]  /*4260*/  FMUL R20, R25, R20 ;  /* 0x0000001419147220 */ /* 0x008fc80000400000 */
[----:B------:R-:W-:-:S03]  /*4270*/  FMUL R20, R99, R20 ;  /* 0x0000001463147220 */ /* 0x000fc60000400000 */
[----:B------:R-:W3:Y:S01]  /*4280*/  MUFU.RCP R12, R12 ;  /* 0x0000000c000c7308 */ /* 0x000ee20000001000 */
[----:B-1----:R-:W-:-:S04]  /*4290*/  FMUL R115, R38, R115 ;  /* 0x0000007326737220 */ /* 0x002fc80000400000 */
[----:B------:R-:W-:-:S03]  /*42a0*/  FMUL R88, R88, R115 ;  /* 0x0000007358587220 */ /* 0x000fc60000400000 */
[----:B------:R-:W1:Y:S01]  /*42b0*/  MUFU.RCP R122, R122 ;  /* 0x0000007a007a7308 */ /* 0x000e620000001000 */
[----:B--2---:R-:W-:Y:S01]  /*42c0*/  FMUL R25, R34, R5 ;  /* 0x0000000522197220 */ /* 0x004fe20000400000 */
[----:B------:R-:W-:Y:S01]  /*42d0*/  F2FP.BF16.F32.PACK_AB R5, R13, R80 ;  /* 0x000000500d05723e */ /* 0x000fe200000010ff */
[----:B------:R-:W-:Y:S02]  /*42e0*/  FMUL R9, R55, R88 ;  /* 0x0000005837097220 */ /* 0x000fe40000400000 */
[----:B------:R-:W-:Y:S02]  /*42f0*/  FMUL R42, R42, R25 ;  /* 0x000000192a2a7220 */ /* 0x000fe40000400000 */
[----:B------:R2:W-:Y:S01]  /*4300*/  STS.128 [R8], R4 ;  /* 0x0000000408007388 */ /* 0x0005e20000000c00 */
[----:B------:R-:W4:Y:S01]  /*4310*/  MUFU.RCP R114, R18 ;  /* 0x0000001200727308 */ /* 0x000f220000001000 */
[----:B---3--:R-:W-:Y:S01]  /*4320*/  FMUL R12, R29, R12 ;  /* 0x0000000c1d0c7220 */ /* 0x008fe20000400000 */
[C---:B------:R-:W-:Y:S01]  /*4330*/  FMUL R29, R55.reuse, R10 ;  /* 0x0000000a371d7220 */ /* 0x040fe20000400000 */
[----:B------:R-:W-:Y:S01]  /*4340*/  FMUL R10, R55, R20 ;  /* 0x00000014370a7220 */ /* 0x000fe20000400000 */
[----:B------:R-:W-:Y:S01]  /*4350*/  FMNMX3.NAN R20, |R13|, |R22|, R14, !PT ;  /* 0x400000160d147276 */ /* 0x000fe2000782020e */
[----:B------:R-:W-:Y:S01]  /*4360*/  FMUL R12, R103, R12 ;  /* 0x0000000c670c7220 */ /* 0x000fe20000400000 */
[----:B------:R-:W-:Y:S01]  /*4370*/  F2FP.BF16.F32.PACK_AB R13, R23, R104 ;  /* 0x00000068170d723e */ /* 0x000fe200000010ff */
[----:B------:R-:W-:Y:S01]  /*4380*/  FMUL R42, R55, R42 ;  /* 0x0000002a372a7220 */ /* 0x000fe20000400000 */
[----:B------:R-:W-:Y:S01]  /*4390*/  FMNMX.NAN R25, |R118|, |R29|, !PT ;  /* 0x4000001d76197209 */ /* 0x000fe20007820200 */
[----:B-1----:R-:W-:Y:S01]  /*43a0*/  FMUL R122, R37, R122 ;  /* 0x0000007a257a7220 */ /* 0x002fe20000400000 */
[----:B------:R-:W-:Y:S01]  /*43b0*/  F2FP.BF16.F32.PACK_AB R14, R29, R40 ;  /* 0x000000281d0e723e */ /* 0x000fe200000010ff */
[----:B------:R-:W-:Y:S01]  /*43c0*/  FMUL R12, R55, R12 ;  /* 0x0000000c370c7220 */ /* 0x000fe20000400000 */
[----:B------:R-:W-:Y:S01]  /*43d0*/  FMNMX.NAN R23, |R9|, |R104|, !PT ;  /* 0x4000006809177209 */ /* 0x000fe20007820200 */
[----:B------:R-:W-:Y:S01]  /*43e0*/  FMUL R122, R87, R122 ;  /* 0x0000007a577a7220 */ /* 0x000fe20000400000 */
[----:B------:R-:W-:Y:S01]  /*43f0*/  FMUL R37, R55, R100 ;  /* 0x0000006437257220 */ /* 0x000fe20000400000 */
[----:B------:R-:W-:Y:S01]  /*4400*/  FMNMX3.NAN R25, |R11|, |R10|, R25, !PT ;  /* 0x4000000a0b197276 */ /* 0x000fe20007820219 */
[----:B----4-:R-:W-:Y:S01]  /*4410*/  FMUL R114, R49, R114 ;  /* 0x0000007231727220 */ /* 0x010fe20000400000 */
[----:B------:R-:W-:-:S02]  /*4420*/  SHF.R.U32.HI R18, RZ, 0x3, R127 ;  /* 0x00000003ff127819 */ /* 0x000fc4000001167f */
[----:B------:R-:W-:Y:S01]  /*4430*/  F2FP.BF16.F32.PACK_AB R11, R24, R37 ;  /* 0x00000025180b723e */ /* 0x000fe200000010ff */
[----:B------:R-:W-:Y:S01]  /*4440*/  FMUL R114, R95, R114 ;  /* 0x000000725f727220 */ /* 0x000fe20000400000 */
[----:B------:R-:W-:Y:S02]  /*4450*/  F2FP.BF16.F32.PACK_AB R10, R10, R39 ;  /* 0x000000270a0a723e */ /* 0x000fe400000010ff */
[----:B------:R-:W-:Y:S01]  /*4460*/  LOP3.LUT R18, R127, 0x30, R18, 0x78, !PT ;  /* 0x000000307f127812 */ /* 0x000fe200078e7812 */
[----:B------:R-:W-:Y:S01]  /*4470*/  FMUL R114, R55, R114 ;  /* 0x0000007237727220 */ /* 0x000fe20000400000 */
[----:B------:R-:W-:Y:S02]  /*4480*/  F2FP.BF16.F32.PACK_AB R15, R15, R42 ;  /* 0x0000002a0f0f723e */ /* 0x000fe400000010ff */
[----:B------:R-:W-:Y:S01]  /*4490*/  FMNMX3.NAN R80, |R80|, |R33|, R23, !PT ;  /* 0x4000002150507276 */ /* 0x000fe20007820217 */
[C---:B--2---:R-:W-:Y:S01]  /*44a0*/  FMUL R5, R55.reuse, R90 ;  /* 0x0000005a37057220 */ /* 0x044fe20000400000 */
[----:B------:R-:W-:Y:S01]  /*44b0*/  FMUL R7, R55, R92 ;  /* 0x0000005c37077220 */ /* 0x000fe20000400000 */
[----:B------:R-:W-:-:S02]  /*44c0*/  F2FP.BF16.F32.PACK_AB R8, R114, R31 ;  /* 0x0000001f7208723e */ /* 0x000fc400000010ff */
[----:B------:R-:W-:Y:S02]  /*44d0*/  FMNMX.NAN R20, R21, R20, !PT ;  /* 0x0000001415147209 */ /* 0x000fe40007820000 */
[----:B------:R-:W-:Y:S02]  /*44e0*/  FMNMX.NAN R29, |R5|, |R40|, !PT ;  /* 0x40000028051d7209 */ /* 0x000fe40007820200 */
[----:B------:R-:W-:Y:S02]  /*44f0*/  F2FP.BF16.F32.PACK_AB R6, R118, R5 ;  /* 0x000000057606723e */ /* 0x000fe400000010ff */
[----:B------:R-:W-:Y:S01]  /*4500*/  F2FP.BF16.F32.PACK_AB R5, R120, R9 ;  /* 0x000000097805723e */ /* 0x000fe200000010ff */
[----:B------:R-:W-:Y:S01]  /*4510*/  FMUL R9, R55, R122 ;  /* 0x0000007a37097220 */ /* 0x000fe20000400000 */
[----:B------:R-:W-:Y:S02]  /*4520*/  FMNMX.NAN R27, |R7|, |R42|, !PT ;  /* 0x4000002a071b7209 */ /* 0x000fe40007820200 */
[----:B------:R-:W-:-:S02]  /*4530*/  F2FP.BF16.F32.PACK_AB R7, R116, R7 ;  /* 0x000000077407723e */ /* 0x000fc400000010ff */
[C---:B------:R-:W-:Y:S02]  /*4540*/  FMNMX.NAN R26, |R9|.reuse, |R12|, !PT ;  /* 0x4000000c091a7209 */ /* 0x040fe40007820200 */
[----:B------:R-:W-:Y:S02]  /*4550*/  F2FP.BF16.F32.PACK_AB R4, R9, R86 ;  /* 0x000000560904723e */ /* 0x000fe400000010ff */
[----:B------:R-:W-:Y:S02]  /*4560*/  F2FP.BF16.F32.PACK_AB R9, R22, R33 ;  /* 0x000000211609723e */ /* 0x000fe400000010ff */
[-C--:B------:R-:W-:Y:S01]  /*4570*/  F2FP.BF16.F32.PACK_AB R12, R12, R35.reuse ;  /* 0x000000230c0c723e */ /* 0x080fe200000010ff */
[----:B------:R1:W-:Y:S01]  /*4580*/  STS.128 [R16], R4 ;  /* 0x0000000410007388 */ /* 0x0003e20000000c00 */
[----:B------:R-:W-:Y:S02]  /*4590*/  FMNMX.NAN R86, |R86|, |R35|, !PT ;  /* 0x4000002356567209 */ /* 0x000fe40007820200 */
[----:B------:R-:W-:Y:S01]  /*45a0*/  FMNMX3.NAN R27, |R84|, |R37|, R27, !PT ;  /* 0x40000025541b7276 */ /* 0x000fe2000782021b */
[----:B------:R1:W-:Y:S01]  /*45b0*/  STS.128 [R17], R8 ;  /* 0x0000000811007388 */ /* 0x0003e20000000c00 */
[----:B------:R-:W-:-:S02]  /*45c0*/  FMNMX3.NAN R26, |R19|, |R114|, R26, !PT ;  /* 0x40000072131a7276 */ /* 0x000fc4000782021a */
[----:B------:R-:W-:Y:S01]  /*45d0*/  FMNMX3.NAN R29, |R82|, |R39|, R29, !PT ;  /* 0x40000027521d7276 */ /* 0x000fe2000782021d */
[----:B------:R1:W-:Y:S01]  /*45e0*/  STS.128 [R18], R12 ;  /* 0x0000000c12007388 */ /* 0x0003e20000000c00 */
[----:B------:R-:W-:Y:S02]  /*45f0*/  FMNMX3.NAN R86, |R78|, |R31|, R86, !PT ;  /* 0x4000001f4e567276 */ /* 0x000fe40007820256 */
[----:B------:R-:W-:Y:S01]  /*4600*/  FMNMX.NAN R27, R27, R80, !PT ;  /* 0x000000501b1b7209 */ /* 0x000fe20007820000 */
[----:B------:R2:W-:Y:S06]  /*4610*/  MEMBAR.ALL.CTA ;  /* 0x0000000000007992 */ /* 0x0005ec0000008000 */
[----:B--2---:R-:W2:Y:S01]  /*4620*/  FENCE.VIEW.ASYNC.S ;  /* 0x00000000000073c6 */ /* 0x004ea20000000000 */
[----:B------:R-:W-:-:S02]  /*4630*/  FMNMX3.NAN R20, R26, R25, R20, !PT ;  /* 0x000000191a147276 */ /* 0x000fc40007820014 */
[----:B------:R-:W-:-:S04]  /*4640*/  FMNMX3.NAN R27, R86, R29, R27, !PT ;  /* 0x0000001d561b7276 */ /* 0x000fc8000782001b */
[----:B------:R-:W-:-:S04]  /*4650*/  FMNMX3.NAN R20, R27, R20, RZ, !PT ;  /* 0x000000141b147276 */ /* 0x000fc800078200ff */
[----:B------:R-:W-:Y:S01]  /*4660*/  FMNMX R75, R20, R75, !PT ;  /* 0x0000004b144b7209 */ /* 0x000fe20007800000 */
[----:B--2---:R-:W-:Y:S06]  /*4670*/  BAR.SYNC.DEFER_BLOCKING 0x2, 0x80 ;  /* 0x0082000000007b1d */ /* 0x004fec0000010000 */
[----:B------:R-:W-:Y:S05]  /*4680*/  BRA.U !UP4, `(.L_x_43) ;  /* 0x000000010c447547 */ /* 0x000fea000b800000 */
[----:B------:R-:W-:Y:S01]  /*4690*/  IMAD R76, R53, 0x4, R76 ;  /* 0x00000004354c7824 */ /* 0x000fe200078e024c */
[----:B------:R-:W-:Y:S01]  /*46a0*/  UIADD3 UR12, UP0, UPT, UR10, 0x2c0, URZ ;  /* 0x000002c00a0c7890 */ /* 0x000fe2000ff1e0ff */
[----:B------:R-:W-:Y:S02]  /*46b0*/  PLOP3.LUT P0, PT, PT, PT, PT, 0x80, 0x8 ;  /* 0x000000000008781c */ /* 0x000fe40003f0f070 */
[----:B-1----:R-:W-:Y:S01]  /*46c0*/  IADD3 R4, PT, PT, R3, 0x4400, RZ ;  /* 0x0000440003047810 */ /* 0x002fe20007ffe0ff */
[----:B------:R-:W-:Y:S01]  /*46d0*/  IMAD.SHL.U32 R76, R76, 0x10, RZ ;  /* 0x000000104c4c7824 */ /* 0x000fe200078e00ff */
[----:B------:R-:W-:-:S12]  /*46e0*/  UIADD3.X UR13, UPT, UPT, URZ, UR11, URZ, UP0, !UPT ;  /* 0x0000000bff0d7290 */ /* 0x000fd800087fe4ff */
.L_x_44:
        /* <DEDUP_REMOVED lines=10> */
[----:B------:R0:W-:Y:S02]  /*4790*/  UTMACMDFLUSH ;  /* 0x00000000000079b7 */ /* 0x0001e40000000000 */
.L_x_43:
[----:B------:R-:W-:Y:S01]  /*47a0*/  BAR.SYNC.DEFER_BLOCKING 0x2, 0x80 ;  /* 0x0082000000007b1d */ /* 0x000fe20000010000 */
[----:B------:R-:W-:Y:S01]  /*47b0*/  HFMA2 R76, -RZ, RZ, 0, 1.1920928955078125e-07 ;  /* 0x00000002ff4c7431 */ /* 0x000fe200000001ff */
[----:B------:R-:W-:-:S04]  /*47c0*/  PLOP3.LUT P0, PT, PT, PT, PT, 0x8, 0x80 ;  /* 0x000000000080781c */ /* 0x000fc80003f0e170 */
[----:B------:R-:W-:Y:S09]  /*47d0*/  @P2 BRA `(.L_x_45) ;  /* 0xffffffe400242947 */ /* 0x000ff2000383ffff */
[----:B------:R-:W-:Y:S01]  /*47e0*/  ELECT P0, URZ, PT ;  /* 0x0000000000ff782f */ /* 0x000fe20003800000 */
[C---:B-1----:R-:W-:Y:S01]  /*47f0*/  IMAD R5, R62.reuse, 0x8, R3 ;  /* 0x000000083e057824 */ /* 0x042fe200078e0203 */
[----:B------:R-:W-:Y:S01]  /*4800*/  SHF.L.U32 R4, R59, 0x1f, RZ ;  /* 0x0000001f3b047819 */ /* 0x000fe200000006ff */
[----:B------:R-:W-:Y:S01]  /*4810*/  BSSY B0, `(.L_x_46) ;  /* 0x0000006000007945 */ /* 0x000fe20003800000 */
[----:B------:R-:W-:-:S09]  /*4820*/  LEA R55, R62, R3, 0x4 ;  /* 0x000000033e377211 */ /* 0x000fd200078e20ff */
[----:B------:R-:W-:-:S04]  /*4830*/  @P0 IMAD.MOV.U32 R7, RZ, RZ, 0x1 ;  /* 0x00000001ff070424 */ /* 0x000fc800078e00ff */
[----:B------:R1:W-:Y:S01]  /*4840*/  @P0 SYNCS.ARRIVE.TRANS64.ART0 RZ, [R52+URZ+0x60], R7 ;  /* 0x0000600734ff09a7 */ /* 0x0003e200085000ff */
[----:B------:R-:W2:Y:S02]  /*4850*/  SYNCS.PHASECHK.TRANS64.TRYWAIT P0, [R5+URZ+0x70], R4 ;  /* 0x00007004050075a7 */ /* 0x000ea400080011ff */
[----:B-12---:R-:W-:Y:S05]  /*4860*/  @!P0 BRA `(.L_x_47) ;  /* 0x0000000800bc8947 */ /* 0x006fea0003800000 */
.L_x_79:
[----:B------:R-:W-:Y:S05]  /*4870*/  BSYNC B0 ;  /* 0x0000000000007941 */ /* 0x000fea0003800000 */
.L_x_46:
[----:B------:R-:W2:Y:S01]  /*4880*/  LDS.128 R52, [R55+0x30c10] ;  /* 0x030c100037347984 */ /* 0x000ea20000000c00 */
[----:B------:R-:W-:Y:S01]  /*4890*/  CREDUX.MAXABS.F32.NAN UR4, R75 ;  /* 0x000000004b0472cc */ /* 0x000fe20000006400 */
[----:B------:R-:W-:Y:S01]  /*48a0*/  BSSY.RECONVERGENT B0, `(.L_x_48) ;  /* 0x0000013000007945 */ /* 0x000fe20003800200 */
[----:B------:R-:W-:Y:S01]  /*48b0*/  ISETP.NE.AND P0, PT, R56, RZ, PT ;  /* 0x000000ff3800720c */ /* 0x000fe20003f05270 */
[----:B------:R3:W-:Y:S06]  /*48c0*/  MEMBAR.ALL.CTA ;  /* 0x0000000000007992 */ /* 0x0007ec0000008000 */
[----:B---3--:R-:W3:Y:S01]  /*48d0*/  FENCE.VIEW.ASYNC.S ;  /* 0x00000000000073c6 */ /* 0x008ee20000000000 */
[----:B------:R-:W-:-:S02]  /*48e0*/  VIADD R60, R60, 0x1 ;  /* 0x000000013c3c7836 */ /* 0x000fc40000000000 */
[----:B------:R-:W-:Y:S02]  /*48f0*/  VIADD R62, R62, 0x1 ;  /* 0x000000013e3e7836 */ /* 0x000fe40000000000 */
[----:B------:R-:W-:Y:S01]  /*4900*/  IMAD.U32 R4, RZ, RZ, UR4 ;  /* 0x00000004ff047e24 */ /* 0x000fe2000f8e00ff */
[----:B---3--:R3:W-:Y:S04]  /*4910*/  SYNCS.ARRIVE.TRANS64.ART0 RZ, [R5+URZ+0x80], R0 ;  /* 0x0000800005ff79a7 */ /* 0x0087e800085000ff */
[----:B------:R3:W-:Y:S01]  /*4920*/  @!P0 STS [R61+0x30c00], R4 ;  /* 0x030c00043d008388 */ /* 0x0007e20000000800 */
[----:B------:R-:W-:Y:S01]  /*4930*/  BAR.SYNC.DEFER_BLOCKING 0x2, 0x80 ;  /* 0x0082000000007b1d */ /* 0x000fe20000010000 */
[----:B------:R-:W-:-:S13]  /*4940*/  LOP3.LUT P0, RZ, R64, R56, RZ, 0xfc, !PT ;  /* 0x0000003840ff7212 */ /* 0x000fda000780fcff */
[----:B------:R-:W-:Y:S05]  /*4950*/  @P0 BRA `(.L_x_49) ;  /* 0x00000000001c0947 */ /* 0x000fea0003800000 */
[----:B------:R-:W-:Y:S01]  /*4960*/  MOV R3, UR7 ;  /* 0x0000000700037c02 */ /* 0x000fe20008000f00 */
[----:B------:R-:W4:Y:S04]  /*4970*/  LDC.64 R8, c[0x0][0x740] ;  /* 0x0001d000ff087b82 */ /* 0x000f280000000a00 */
[----:B-1-3--:R-:W1:Y:S01]  /*4980*/  LDS.128 R4, [R3+0x30c00] ;  /* 0x030c000003047984 */ /* 0x00ae620000000c00 */
[----:B----4-:R-:W-:Y:S01]  /*4990*/  IMAD.WIDE R8, R2, 0x4, R8 ;  /* 0x0000000402087825 */ /* 0x010fe200078e0208 */
[----:B-1----:R-:W-:-:S04]  /*49a0*/  FMNMX3 R4, R4, RZ, R5, !PT ;  /* 0x000000ff04047276 */ /* 0x002fc80007800005 */
[----:B------:R-:W-:-:S05]  /*49b0*/  FMNMX3 R7, R4, R6, R7, !PT ;  /* 0x0000000604077276 */ /* 0x000fca0007800007 */
[----:B------:R4:W-:Y:S02]  /*49c0*/  REDG.E.MAX.S32.STRONG.GPU desc[UR14][R8.64], R7 ;  /* 0x000000070800798e */ /* 0x0009e4000d12e30e */
.L_x_49:
[----:B------:R-:W-:Y:S05]  /*49d0*/  BSYNC.RECONVERGENT B0 ;  /* 0x0000000000007941 */ /* 0x000fea0003800200 */
.L_x_48:
[----:B--2---:R-:W-:Y:S02]  /*49e0*/  ISETP.NE.AND P0, PT, R55, 0x1, PT ;  /* 0x000000013700780c */ /* 0x004fe40003f05270 */
[----:B------:R-:W-:Y:S02]  /*49f0*/  ISETP.NE.AND P1, PT, R62, 0x2, PT ;  /* 0x000000023e00780c */ /* 0x000fe40003f25270 */
[----:B------:R-:W-:Y:S02]  /*4a00*/  ISETP.NE.AND P2, PT, R60, 0x2, PT ;  /* 0x000000023c00780c */ /* 0x000fe40003f45270 */
[----:B---3--:R-:W-:Y:S02]  /*4a10*/  SEL R4, RZ, 0x1, P1 ;  /* 0x00000001ff047807 */ /* 0x008fe40000800000 */
[----:B------:R-:W-:Y:S02]  /*4a20*/  SEL R2, RZ, 0x1, P2 ;  /* 0x00000001ff027807 */ /* 0x000fe40001000000 */
[----:B------:R-:W-:-:S02]  /*4a30*/  LOP3.LUT R59, R59, R4, RZ, 0x3c, !PT ;  /* 0x000000043b3b7212 */ /* 0x000fc400078e3cff */
[----:B------:R-:W-:Y:S02]  /*4a40*/  LOP3.LUT R57, R57, R2, RZ, 0x3c, !PT ;  /* 0x0000000239397212 */ /* 0x000fe400078e3cff */
[----:B------:R-:W-:Y:S02]  /*4a50*/  SEL R62, R62, RZ, P1 ;  /* 0x000000ff3e3e7207 */ /* 0x000fe40000800000 */
[----:B------:R-:W-:Y:S01]  /*4a60*/  SEL R60, R60, RZ, P2 ;  /* 0x000000ff3c3c7207 */ /* 0x000fe20001000000 */
[----:B------:R-:W-:Y:S06]  /*4a70*/  @!P0 BRA `(.L_x_50) ;  /* 0xffffffdc00c08947 */ /* 0x000fec000383ffff */
.L_x_39:
[----:B------:R-:W-:Y:S05]  /*4a80*/  BRA.U !UP4, `(.L_x_51) ;  /* 0x000000010c1c7547 */ /* 0x000fea000b800000 */
[----:B------:R-:W5:Y:S01]  /*4a90*/  S2UR UR4, SR_CgaCtaId ;  /* 0x00000000000479c3 */ /* 0x000f620000008800 */
[----:B------:R-:W-:Y:S02]  /*4aa0*/  ELECT P0, URZ, PT ;  /* 0x0000000000ff782f */ /* 0x000fe40003800000 */
[----:B------:R-:W-:Y:S01]  /*4ab0*/  MOV R2, 0x1 ;  /* 0x0000000100027802 */ /* 0x000fe20000000f00 */
[----:B------:R-:W-:-:S04]  /*4ac0*/  UMOV UR5, 0x40 ;  /* 0x0000004000057882 */ /* 0x000fc80000000000 */
[----:B------:R-:W-:Y:S01]  /*4ad0*/  UVIRTCOUNT.DEALLOC.SMPOOL 0x80 ;  /* 0x000000800000784c */ /* 0x000fe20000000000 */
[----:B-----5:R-:W-:-:S09]  /*4ae0*/  ULEA UR4, UR4, UR5, 0x18 ;  /* 0x0000000504047291 */ /* 0x020fd2000f8ec0ff */
[----:B------:R1:W-:Y:S03]  /*4af0*/  @P0 STS.U8 [UR4], R2 ;  /* 0x00000002ff000988 */ /* 0x0003e60008000004 */
.L_x_51:
[----:B------:R-:W-:Y:S06]  /*4b00*/  BAR.SYNC.DEFER_BLOCKING 0x2, 0x80 ;  /* 0x0082000000007b1d */ /* 0x000fec0000010000 */
[----:B------:R-:W-:Y:S05]  /*4b10*/  BRA.U !UP4, `(.L_x_52) ;  /* 0x000000010c9c7547 */ /* 0x000fea000b800000 */
[----:B------:R-:W5:Y:S01]  /*4b20*/  S2UR UR5, SR_CgaCtaId ;  /* 0x00000000000579c3 */ /* 0x000f620000008800 */
[----:B------:R-:W-:Y:S01]  /*4b30*/  NOP ;  /* 0x0000000000007918 */ /* 0x000fe20000000000 */
[----:B------:R-:W-:Y:S01]  /*4b40*/  UMOV UR4, 0x50 ;  /* 0x0000005000047882 */ /* 0x000fe20000000000 */
[----:B------:R-:W-:Y:S01]  /*4b50*/  LOP3.LUT R4, R63, 0xffff, RZ, 0xc0, !PT ;  /* 0x0000ffff3f047812 */ /* 0x000fe200078ec0ff */
[----:B---3--:R-:W-:-:S03]  /*4b60*/  IMAD.MOV.U32 R3, RZ, RZ, 0xffff ;  /* 0x0000ffffff037424 */ /* 0x008fc600078e00ff */
[----:B------:R-:W-:-:S04]  /*4b70*/  SHF.R.U32.HI R4, RZ, 0x5, R4 ;  /* 0x00000005ff047819 */ /* 0x000fc80000011604 */
[----:B------:R-:W-:Y:S01]  /*4b80*/  SHF.L.U32 R3, R3, R4, RZ ;  /* 0x0000000403037219 */ /* 0x000fe200000006ff */
[----:B-1----:R-:W-:-:S05]  /*4b90*/  VIADD R5, R4, 0x10 ;  /* 0x0000001004057836 */ /* 0x002fca0000000000 */
[----:B------:R-:W-:Y:S01]  /*4ba0*/  SHF.L.U32 R0, R0, R5, RZ ;  /* 0x0000000500007219 */ /* 0x000fe200000006ff */
[----:B-----5:R-:W-:-:S03]  /*4bb0*/  ULEA UR5, UR5, UR4, 0x18 ;  /* 0x0000000405057291 */ /* 0x020fc6000f8ec0ff */
[----:B------:R-:W-:-:S04]  /*4bc0*/  LOP3.LUT R5, R0, R3, RZ, 0xfc, !PT ;  /* 0x0000000300057212 */ /* 0x000fc800078efcff */
[C---:B------:R-:W-:Y:S02]  /*4bd0*/  LOP3.LUT R3, R5.reuse, 0xffff, RZ, 0xc0, !PT ;  /* 0x0000ffff05037812 */ /* 0x040fe400078ec0ff */
[----:B------:R-:W1:Y:S02]  /*4be0*/  LDS R2, [UR5] ;  /* 0x00000005ff027984 */ /* 0x000e640008000800 */
[----:B-1----:R-:W-:-:S04]  /*4bf0*/  LOP3.LUT R0, R5, 0xffff, R2, 0x80, !PT ;  /* 0x0000ffff05007812 */ /* 0x002fc800078e8002 */
[----:B------:R-:W-:-:S13]  /*4c00*/  ISETP.NE.AND P0, PT, R0, R3, PT ;  /* 0x000000030000720c */ /* 0x000fda0003f05270 */
[----:B------:R-:W-:Y:S05]  /*4c10*/  @P0 BRA `(.L_x_53) ;  /* 0x0000000000500947 */ /* 0x000fea0003800000 */
[----:B------:R-:W-:Y:S02]  /*4c20*/  SHF.R.U32.HI R0, RZ, 0x10, R2 ;  /* 0x00000010ff007819 */ /* 0x000fe40000011602 */
[----:B------:R-:W-:-:S04]  /*4c30*/  SHF.R.U32.HI R3, RZ, 0x10, R5 ;  /* 0x00000010ff037819 */ /* 0x000fc80000011605 */
[----:B------:R-:W-:-:S04]  /*4c40*/  LOP3.LUT R0, R0, R3, RZ, 0xc0, !PT ;  /* 0x0000000300007212 */ /* 0x000fc800078ec0ff */
[----:B------:R-:W-:-:S13]  /*4c50*/  ISETP.NE.AND P0, PT, R0, R3, PT ;  /* 0x000000030000720c */ /* 0x000fda0003f05270 */
[----:B------:R-:W-:Y:S05]  /*4c60*/  @P0 BRA `(.L_x_54) ;  /* 0x0000000000300947 */ /* 0x000fea0003800000 */
[----:B------:R-:W-:Y:S01]  /*4c70*/  R2UR UR8, R5 ;  /* 0x00000000050872ca */ /* 0x000fe200000e0000 */
[----:B------:R-:W1:Y:S01]  /*4c80*/  S2R R2, SR_LANEID ;  /* 0x0000000000027919 */ /* 0x000e620000000000 */
[----:B------:R-:W-:Y:S02]  /*4c90*/  VOTEU.ANY UR6, UPT, PT ;  /* 0x0000000000067886 */ /* 0x000fe400038e0100 */
[----:B------:R-:W-:-:S09]  /*4ca0*/  UFLO.U32 UR6, UR6 ;  /* 0x00000006000672bd */ /* 0x000fd200080e0000 */
[----:B------:R-:W-:-:S06]  /*4cb0*/  ULOP3.LUT UR8, URZ, UR8, URZ, 0x33, !UPT ;  /* 0x00000008ff087292 */ /* 0x000fcc000f8e33ff */
[----:B------:R-:W-:-:S04]  /*4cc0*/  IMAD.U32 R0, RZ, RZ, UR8 ;  /* 0x00000008ff007e24 */ /* 0x000fc8000f8e00ff */
[----:B------:R-:W3:Y:S02]  /*4cd0*/  REDUX UR4, R0 ;  /* 0x00000000000473c4 */ /* 0x000ee40000000000 */
[----:B------:R4:W-:Y:S01]  /*4ce0*/  UTCATOMSWS.AND URZ, UR8 ;  /* 0x0000000800ff79e3 */ /* 0x0009e20008000000 */
[----:B-1----:R-:W-:Y:S01]  /*4cf0*/  ISETP.EQ.U32.AND P0, PT, R2, UR6, PT ;  /* 0x0000000602007c0c */ /* 0x002fe2000bf02070 */
[----:B---3--:R-:W-:-:S12]  /*4d00*/  IMAD.U32 R2, RZ, RZ, UR4 ;  /* 0x00000004ff027e24 */ /* 0x008fd8000f8e00ff */
[----:B------:R4:W-:Y:S01]  /*4d10*/  @P0 ATOMS.AND RZ, [UR5], R2 ;  /* 0x00000002ffff098c */ /* 0x0009e2000a800005 */
[----:B------:R-:W-:Y:S05]  /*4d20*/  BRA `(.L_x_55) ;  /* 0x0000000000147947 */ /* 0x000fea0003800000 */
.L_x_54:
[----:B------:R-:W-:Y:S02]  /*4d30*/  MOV R2, 0x4d50 ;  /* 0x00004d5000027802 */ /* 0x000fe40000000f00 */
[----:B--2-4-:R-:W-:Y:S05]  /*4d40*/  CALL.REL.NOINC `($__internal_0_$__cuda_sm10x_tcgen05_guardrail_trap_col_being_dealloced_not_returned_by_alloc) ;  /* 0x0000000400a07944 */ /* 0x014fea0003c00000 */
[----:B------:R-:W-:Y:S05]  /*4d50*/  BRA `(.L_x_55) ;  /* 0x0000000000087947 */ /* 0x000fea0003800000 */
.L_x_53:
[----:B------:R-:W-:Y:S02]  /*4d60*/  MOV R2, 0x4d80 ;  /* 0x00004d8000027802 */ /* 0x000fe40000000f00 */
[----:B--2-4-:R-:W-:Y:S05]  /*4d70*/  CALL.REL.NOINC `($__internal_2_$__cuda_sm10x_tcgen05_guardrail_trap_unallocated_columns_being_dealloced) ;  /* 0x0000000400ac7944 */ /* 0x014fea0003c00000 */
.L_x_55:
[----:B------:R-:W-:Y:S01]  /*4d80*/  NOP ;  /* 0x0000000000007918 */ /* 0x000fe20000000000 */
.L_x_52:
[----:B------:R-:W-:-:S04]  /*4d90*/  DEPBAR.LE SB0, 0x0 ;  /* 0x000080000000791a */ /* 0x000fc80000000000 */
[----:B------:R-:W-:-:S04]  /*4da0*/  DEPBAR.LE SB0, 0x0 ;  /* 0x000080000000791a */ /* 0x000fc80000000000 */
[----:B----4-:R-:W-:Y:S05]  /*4db0*/  EXIT ;  /* 0x000000000000794d */ /* 0x010fea0003800000 */
.L_x_9:
[----:B------:R-:W-:-:S07]  /*4dc0*/  MOV R20, R21 ;  /* 0x0000001500147202 */ /* 0x000fce0000000f00 */
.L_x_56:
[----:B----4-:R4:W3:Y:S02]  /*4dd0*/  SYNCS.PHASECHK.TRANS64.TRYWAIT P0, [R14+URZ+0x80], R21 ;  /* 0x000080150e0075a7 */ /* 0x0108e400080011ff */
[----:B---3--:R-:W-:Y:S05]  /*4de0*/  @!P0 NANOSLEEP.SYNCS 0x989680 ;  /* 0x009896800000895d */ /* 0x008fea0003900000 */
[----:B------:R-:W3:Y:S02]  /*4df0*/  @!P0 SYNCS.PHASECHK.TRANS64 P0, [R14+URZ+0x80], R21 ;  /* 0x000080150e0085a7 */ /* 0x000ee400080010ff */
[----:B---3--:R-:W-:Y:S05]  /*4e00*/  @!P0 BRA `(.L_x_56) ;  /* 0xfffffffc00f08947 */ /* 0x008fea000383ffff */
[----:B------:R-:W-:Y:S05]  /*4e10*/  BRA `(.L_x_57) ;  /* 0xffffffbc00a87947 */ /* 0x000fea000383ffff */
.L_x_11:
[----:B------:R-:W-:-:S07]  /*4e20*/  MOV R7, R6 ;  /* 0x0000000600077202 */ /* 0x000fce0000000f00 */
.L_x_58:
[----:B--2---:R2:W3:Y:S02]  /*4e30*/  SYNCS.PHASECHK.TRANS64.TRYWAIT P0, [R2+URZ+0x80], R7 ;  /* 0x00008007020075a7 */ /* 0x0044e400080011ff */
[----:B---3--:R-:W-:Y:S05]  /*4e40*/  @!P0 NANOSLEEP.SYNCS 0x989680 ;  /* 0x009896800000895d */ /* 0x008fea0003900000 */
[----:B------:R-:W3:Y:S02]  /*4e50*/  @!P0 SYNCS.PHASECHK.TRANS64 P0, [R2+URZ+0x80], R7 ;  /* 0x00008007020085a7 */ /* 0x000ee400080010ff */
[----:B---3--:R-:W-:Y:S05]  /*4e60*/  @!P0 BRA `(.L_x_58) ;  /* 0xfffffffc00f08947 */ /* 0x008fea000383ffff */
[----:B------:R-:W-:Y:S05]  /*4e70*/  BRA `(.L_x_59) ;  /* 0xffffffc0004c7947 */ /* 0x000fea000383ffff */
.L_x_12:
[----:B------:R-:W-:-:S07]  /*4e80*/  MOV R13, R12 ;  /* 0x0000000c000d7202 */ /* 0x000fce0000000f00 */
.L_x_60:
[----:B--2---:R2:W3:Y:S02]  /*4e90*/  SYNCS.PHASECHK.TRANS64.TRYWAIT P0, [R8+URZ+0x80], R13 ;  /* 0x0000800d080075a7 */ /* 0x0044e400080011ff */
[----:B---3--:R-:W-:Y:S05]  /*4ea0*/  @!P0 NANOSLEEP.SYNCS 0x989680 ;  /* 0x009896800000895d */ /* 0x008fea0003900000 */
[----:B------:R-:W3:Y:S02]  /*4eb0*/  @!P0 SYNCS.PHASECHK.TRANS64 P0, [R8+URZ+0x80], R13 ;  /* 0x0000800d080085a7 */ /* 0x000ee400080010ff */
[----:B---3--:R-:W-:Y:S05]  /*4ec0*/  @!P0 BRA `(.L_x_60) ;  /* 0xfffffffc00f08947 */ /* 0x008fea000383ffff */
[----:B------:R-:W-:Y:S05]  /*4ed0*/  BRA `(.L_x_4) ;  /* 0xffffffc000807947 */ /* 0x000fea000383ffff */
.L_x_14:
[----:B------:R-:W-:-:S07]  /*4ee0*/  MOV R0, UR23 ;  /* 0x0000001700007c02 */ /* 0x000fce0008000f00 */
.L_x_61:
[----:B---3--:R3:W4:Y:S02]  /*4ef0*/  SYNCS.PHASECHK.TRANS64.TRYWAIT P0, [R0+URZ+0x70], RZ ;  /* 0x000070ff000075a7 */ /* 0x00872400080011ff */
[----:B----4-:R-:W-:Y:S05]  /*4f00*/  @!P0 NANOSLEEP.SYNCS 0x989680 ;  /* 0x009896800000895d */ /* 0x010fea0003900000 */
[----:B------:R-:W4:Y:S02]  /*4f10*/  @!P0 SYNCS.PHASECHK.TRANS64 P0, [R0+URZ+0x70], RZ ;  /* 0x000070ff000085a7 */ /* 0x000f2400080010ff */
[----:B----4-:R-:W-:Y:S05]  /*4f20*/  @!P0 BRA `(.L_x_61) ;  /* 0xfffffffc00f08947 */ /* 0x010fea000383ffff */
[----:B------:R-:W-:Y:S05]  /*4f30*/  BRA `(.L_x_62) ;  /* 0xffffffc000847947 */ /* 0x000fea000383ffff */
.L_x_17:
[----:B------:R-:W-:Y:S02]  /*4f40*/  MOV R4, UR11 ;  /* 0x0000000b00047c02 */ /* 0x000fe40008000f00 */
[----:B------:R-:W-:Y:S02]  /*4f50*/  MOV R5, UR11 ;  /* 0x0000000b00057c02 */ /* 0x000fe40008000f00 */
[----:B------:R-:W-:-:S07]  /*4f60*/  MOV R0, UR5 ;  /* 0x0000000500007c02 */ /* 0x000fce0008000f00 */
.L_x_63:
[----:B--2---:R2:W3:Y:S02]  /*4f70*/  SYNCS.PHASECHK.TRANS64.TRYWAIT P0, [R0+URZ+0x28], R5 ;  /* 0x00002805000075a7 */ /* 0x0044e400080011ff */
[----:B---3--:R-:W-:Y:S05]  /*4f80*/  @!P0 NANOSLEEP.SYNCS 0x989680 ;  /* 0x009896800000895d */ /* 0x008fea0003900000 */
[----:B------:R-:W3:Y:S02]  /*4f90*/  @!P0 SYNCS.PHASECHK.TRANS64 P0, [R0+URZ+0x28], R5 ;  /* 0x00002805000085a7 */ /* 0x000ee400080010ff */
[----:B---3--:R-:W-:Y:S05]  /*4fa0*/  @!P0 BRA `(.L_x_63) ;  /* 0xfffffffc00f08947 */ /* 0x008fea000383ffff */
[----:B------:R-:W-:Y:S05]  /*4fb0*/  BRA `(.L_x_16) ;  /* 0xffffffc400447947 */ /* 0x000fea000383ffff */
.L_x_19:
[----:B------:R-:W-:-:S07]  /*4fc0*/  MOV R5, R4 ;  /* 0x0000000400057202 */ /* 0x000fce0000000f00 */
.L_x_64:
[----:B---3--:R3:W4:Y:S02]  /*4fd0*/  SYNCS.PHASECHK.TRANS64.TRYWAIT P0, [R3+URZ+0x70], R5 ;  /* 0x00007005030075a7 */ /* 0x00872400080011ff */
[----:B----4-:R-:W-:Y:S05]  /*4fe0*/  @!P0 NANOSLEEP.SYNCS 0x989680 ;  /* 0x009896800000895d */ /* 0x010fea0003900000 */
[----:B------:R-:W4:Y:S02]  /*4ff0*/  @!P0 SYNCS.PHASECHK.TRANS64 P0, [R3+URZ+0x70], R5 ;  /* 0x00007005030085a7 */ /* 0x000f2400080010ff */
[----:B----4-:R-:W-:Y:S05]  /*5000*/  @!P0 BRA `(.L_x_64) ;  /* 0xfffffffc00f08947 */ /* 0x010fea000383ffff */
[----:B------:R-:W-:Y:S05]  /*5010*/  BRA `(.L_x_65) ;  /* 0xffffffc400907947 */ /* 0x000fea000383ffff */
.L_x_21:
[----:B------:R-:W-:Y:S02]  /*5020*/  MOV R2, UR4 ;  /* 0x0000000400027c02 */ /* 0x000fe40008000f00 */
[----:B------:R-:W-:Y:S02]  /*5030*/  MOV R3, UR4 ;  /* 0x0000000400037c02 */ /* 0x000fe40008000f00 */
[----:B------:R-:W-:-:S07]  /*5040*/  MOV R0, UR5 ;  /* 0x0000000500007c02 */ /* 0x000fce0008000f00 */
.L_x_66:
[----:B---3--:R3:W4:Y:S02]  /*5050*/  SYNCS.PHASECHK.TRANS64.TRYWAIT P0, [R0+URZ+0x28], R3 ;  /* 0x00002803000075a7 */ /* 0x00872400080011ff */
[----:B----4-:R-:W-:Y:S05]  /*5060*/  @!P0 NANOSLEEP.SYNCS 0x989680 ;  /* 0x009896800000895d */ /* 0x010fea0003900000 */
[----:B------:R-:W4:Y:S02]  /*5070*/  @!P0 SYNCS.PHASECHK.TRANS64 P0, [R0+URZ+0x28], R3 ;  /* 0x00002803000085a7 */ /* 0x000f2400080010ff */
[----:B----4-:R-:W-:Y:S05]  /*5080*/  @!P0 BRA `(.L_x_66) ;  /* 0xfffffffc00f08947 */ /* 0x010fea000383ffff */
[----:B------:R-:W-:Y:S05]  /*5090*/  BRA `(.L_x_67) ;  /* 0xffffffc800047947 */ /* 0x000fea000383ffff */
.L_x_23:
[----:B------:R-:W-:-:S07]  /*50a0*/  MOV R2, UR12 ;  /* 0x0000000c00027c02 */ /* 0x000fce0008000f00 */
.L_x_68:
[----:B---3--:R3:W4:Y:S02]  /*50b0*/  SYNCS.PHASECHK.TRANS64.TRYWAIT P0, [R2+URZ+0x70], RZ ;  /* 0x000070ff020075a7 */ /* 0x00872400080011ff */
[----:B----4-:R-:W-:Y:S05]  /*50c0*/  @!P0 NANOSLEEP.SYNCS 0x989680 ;  /* 0x009896800000895d */ /* 0x010fea0003900000 */
[----:B------:R-:W4:Y:S02]  /*50d0*/  @!P0 SYNCS.PHASECHK.TRANS64 P0, [R2+URZ+0x70], RZ ;  /* 0x000070ff020085a7 */ /* 0x000f2400080010ff */
[----:B----4-:R-:W-:Y:S05]  /*50e0*/  @!P0 BRA `(.L_x_68) ;  /* 0xfffffffc00f08947 */ /* 0x010fea000383ffff */
[----:B------:R-:W-:Y:S05]  /*50f0*/  BRA `(.L_x_69) ;  /* 0xffffffc8001c7947 */ /* 0x000fea000383ffff */
.L_x_26:
[----:B------:R-:W-:Y:S02]  /*5100*/  MOV R0, UR18 ;  /* 0x0000001200007c02 */ /* 0x000fe40008000f00 */
[----:B------:R-:W-:-:S07]  /*5110*/  MOV R3, R2 ;  /* 0x0000000200037202 */ /* 0x000fce0000000f00 */
.L_x_70:
[----:B---3--:R3:W4:Y:S02]  /*5120*/  SYNCS.PHASECHK.TRANS64.TRYWAIT P0, [R0+URZ+0x60], R3 ;  /* 0x00006003000075a7 */ /* 0x00872400080011ff */
[----:B----4-:R-:W-:Y:S05]  /*5130*/  @!P0 NANOSLEEP.SYNCS 0x989680 ;  /* 0x009896800000895d */ /* 0x010fea0003900000 */
[----:B------:R-:W4:Y:S02]  /*5140*/  @!P0 SYNCS.PHASECHK.TRANS64 P0, [R0+URZ+0x60], R3 ;  /* 0x00006003000085a7 */ /* 0x000f2400080010ff */
[----:B----4-:R-:W-:Y:S05]  /*5150*/  @!P0 BRA `(.L_x_70) ;  /* 0xfffffffc00f08947 */ /* 0x010fea000383ffff */
[----:B------:R-:W-:Y:S05]  /*5160*/  BRA `(.L_x_25) ;  /* 0xffffffcc00407947 */ /* 0x000fea000383ffff */
.L_x_28:
[----:B------:R-:W-:Y:S02]  /*5170*/  MOV R2, UR23 ;  /* 0x0000001700027c02 */ /* 0x000fe40008000f00 */
[----:B------:R-:W-:Y:S02]  /*5180*/  MOV R3, UR23 ;  /* 0x0000001700037c02 */ /* 0x000fe40008000f00 */
[----:B------:R-:W-:Y:S07]  /*5190*/  MOV R0, UR13 ;  /* 0x0000000d00007c02 */ /* 0x000fee0008000f00 */
.L_x_71:
[----:B---3--:R3:W4:Y:S02]  /*51a0*/  SYNCS.PHASECHK.TRANS64.TRYWAIT P1, [R0+URZ], R3 ;  /* 0x00000003000075a7 */ /* 0x00872400080211ff */
[----:B----4-:R-:W-:Y:S05]  /*51b0*/  @!P1 NANOSLEEP.SYNCS 0x989680 ;  /* 0x009896800000995d */ /* 0x010fea0003900000 */
[----:B------:R-:W4:Y:S02]  /*51c0*/  @!P1 SYNCS.PHASECHK.TRANS64 P1, [R0+URZ], R3 ;  /* 0x00000003000095a7 */ /* 0x000f2400080210ff */
[----:B----4-:R-:W-:Y:S05]  /*51d0*/  @!P1 BRA `(.L_x_71) ;  /* 0xfffffffc00f09947 */ /* 0x010fea000383ffff */
[----:B------:R-:W-:Y:S05]  /*51e0*/  BRA `(.L_x_27) ;  /* 0xffffffcc00b47947 */ /* 0x000fea000383ffff */
.L_x_30:
[----:B------:R-:W-:-:S07]  /*51f0*/  MOV R2, R3 ;  /* 0x0000000300027202 */ /* 0x000fce0000000f00 */
.L_x_72:
[----:B----4-:R4:W3:Y:S02]  /*5200*/  SYNCS.PHASECHK.TRANS64.TRYWAIT P0, [R0+URZ+0x70], R3 ;  /* 0x00007003000075a7 */ /* 0x0108e400080011ff */
[----:B---3--:R-:W-:Y:S05]  /*5210*/  @!P0 NANOSLEEP.SYNCS 0x989680 ;  /* 0x009896800000895d */ /* 0x008fea0003900000 */
[----:B------:R-:W3:Y:S02]  /*5220*/  @!P0 SYNCS.PHASECHK.TRANS64 P0, [R0+URZ+0x70], R3 ;  /* 0x00007003000085a7 */ /* 0x000ee400080010ff */
[----:B---3--:R-:W-:Y:S05]  /*5230*/  @!P0 BRA `(.L_x_72) ;  /* 0xfffffffc00f08947 */ /* 0x008fea000383ffff */
[----:B------:R-:W-:Y:S05]  /*5240*/  BRA `(.L_x_73) ;  /* 0xffffffd000387947 */ /* 0x000fea000383ffff */
.L_x_32:
[----:B------:R-:W-:-:S07]  /*5250*/  MOV R3, R2 ;  /* 0x0000000200037202 */ /* 0x000fce0000000f00 */
.L_x_74:
[----:B---3--:R3:W4:Y:S02]  /*5260*/  SYNCS.PHASECHK.TRANS64.TRYWAIT P0, [R0+URZ+0x60], R3 ;  /* 0x00006003000075a7 */ /* 0x00872400080011ff */
[----:B----4-:R-:W-:Y:S05]  /*5270*/  @!P0 NANOSLEEP.SYNCS 0x989680 ;  /* 0x009896800000895d */ /* 0x010fea0003900000 */
[----:B------:R-:W4:Y:S02]  /*5280*/  @!P0 SYNCS.PHASECHK.TRANS64 P0, [R0+URZ+0x60], R3 ;  /* 0x00006003000085a7 */ /* 0x000f2400080010ff */
[----:B----4-:R-:W-:Y:S05]  /*5290*/  @!P0 BRA `(.L_x_74) ;  /* 0xfffffffc00f08947 */ /* 0x010fea000383ffff */
[----:B------:R-:W-:Y:S05]  /*52a0*/  BRA `(.L_x_22) ;  /* 0xffffffd0008c7947 */ /* 0x000fea000383ffff */
.L_x_38:
[----:B---3--:R3:W4:Y:S02]  /*52b0*/  SYNCS.PHASECHK.TRANS64.TRYWAIT P0, [R3+URZ+0x70], RZ ;  /* 0x000070ff030075a7 */ /* 0x00872400080011ff */
[----:B----4-:R-:W-:Y:S05]  /*52c0*/  @!P0 NANOSLEEP.SYNCS 0x989680 ;  /* 0x009896800000895d */ /* 0x010fea0003900000 */
[----:B------:R-:W4:Y:S02]  /*52d0*/  @!P0 SYNCS.PHASECHK.TRANS64 P0, [R3+URZ+0x70], RZ ;  /* 0x000070ff030085a7 */ /* 0x000f2400080010ff */
[----:B----4-:R-:W-:Y:S05]  /*52e0*/  @!P0 BRA `(.L_x_38) ;  /* 0xfffffffc00f08947 */ /* 0x010fea000383ffff */
[----:B------:R-:W-:Y:S05]  /*52f0*/  BRA `(.L_x_75) ;  /* 0xffffffd4005c7947 */ /* 0x000fea000383ffff */
.L_x_40:
[----:B------:R-:W-:-:S07]  /*5300*/  MOV R4, R5 ;  /* 0x0000000500047202 */ /* 0x000fce0000000f00 */
.L_x_76:
[----:B-1----:R1:W2:Y:S02]  /*5310*/  SYNCS.PHASECHK.TRANS64.TRYWAIT P1, [R52+URZ+0x50], R5 ;  /* 0x00005005340075a7 */ /* 0x0022a400080211ff */
[----:B--2---:R-:W-:Y:S05]  /*5320*/  @!P1 NANOSLEEP.SYNCS 0x989680 ;  /* 0x009896800000995d */ /* 0x004fea0003900000 */
[----:B------:R-:W2:Y:S02]  /*5330*/  @!P1 SYNCS.PHASECHK.TRANS64 P1, [R52+URZ+0x50], R5 ;  /* 0x00005005340095a7 */ /* 0x000ea400080210ff */
[----:B--2---:R-:W-:Y:S05]  /*5340*/  @!P1 BRA `(.L_x_76) ;  /* 0xfffffffc00f09947 */ /* 0x004fea000383ffff */
[----:B------:R-:W-:Y:S05]  /*5350*/  BRA `(.L_x_77) ;  /* 0xffffffd800307947 */ /* 0x000fea000383ffff */
.L_x_47:
[-C--:B------:R-:W-:Y:S02]  /*5360*/  MOV R6, R4.reuse ;  /* 0x0000000400067202 */ /* 0x080fe40000000f00 */
[----:B------:R-:W-:-:S07]  /*5370*/  MOV R7, R4 ;  /* 0x0000000400077202 */ /* 0x000fce0000000f00 */
.L_x_78:
[----:B-1----:R1:W2:Y:S02]  /*5380*/  SYNCS.PHASECHK.TRANS64.TRYWAIT P0, [R5+URZ+0x70], R7 ;  /* 0x00007007050075a7 */ /* 0x0022a400080011ff */
[----:B--2---:R-:W-:Y:S05]  /*5390*/  @!P0 NANOSLEEP.SYNCS 0x989680 ;  /* 0x009896800000895d */ /* 0x004fea0003900000 */
[----:B------:R-:W2:Y:S02]  /*53a0*/  @!P0 SYNCS.PHASECHK.TRANS64 P0, [R5+URZ+0x70], R7 ;  /* 0x00007007050085a7 */ /* 0x000ea400080010ff */
[----:B--2---:R-:W-:Y:S05]  /*53b0*/  @!P0 BRA `(.L_x_78) ;  /* 0xfffffffc00f08947 */ /* 0x004fea000383ffff */
[----:B------:R-:W-:Y:S05]  /*53c0*/  BRA `(.L_x_79) ;  /* 0xfffffff400287947 */ /* 0x000fea000383ffff */
        .weak           $__internal_0_$__cuda_sm10x_tcgen05_guardrail_trap_col_being_dealloced_not_returned_by_alloc
        .type           $__internal_0_$__cuda_sm10x_tcgen05_guardrail_trap_col_being_dealloced_not_returned_by_alloc,@function
        .size           $__internal_0_$__cuda_sm10x_tcgen05_guardrail_trap_col_being_dealloced_not_returned_by_alloc,($__internal_1_$__cuda_sm10x_tcgen05_guardrail_trap_phase_invalid_during_alloc - $__internal_0_$__cuda_sm10x_tcgen05_guardrail_trap_col_being_dealloced_not_returned_by_alloc)
$__internal_0_$__cuda_sm10x_tcgen05_guardrail_trap_col_being_dealloced_not_returned_by_alloc:
[----:B------:R-:W-:Y:S05]  /*53d0*/  BPT.TRAP 0x1 ;  /* 0x000000040000795c */ /* 0x000fea0000300000 */
[----:B------:R-:W-:-:S04]  /*53e0*/  HFMA2 R3, -RZ, RZ, 0, 0 ;  /* 0x00000000ff037431 */ /* 0x000fc800000001ff */
[----:B------:R-:W-:Y:S05]  /*53f0*/  RET.REL.NODEC R2 `(kernel_cutlass_kernel_cudnngrouped_gemmgrouped_gemm_swiglugrouped_gemm_swiglu_quantBlockScaledContiguousGroupedGemmKernel_object_at__TiledMMA_ThrLayoutVMNK11110000_PermutationMNK____MMAAt_0) ;  /* 0xffffffac02007950 */ /* 0x000fea0003c3ffff */
        .weak           $__internal_1_$__cuda_sm10x_tcgen05_guardrail_trap_phase_invalid_during_alloc
        .type           $__internal_1_$__cuda_sm10x_tcgen05_guardrail_trap_phase_invalid_during_alloc,@function
        .size           $__internal_1_$__cuda_sm10x_tcgen05_guardrail_trap_phase_invalid_during_alloc,($__internal_2_$__cuda_sm10x_tcgen05_guardrail_trap_unallocated_columns_being_dealloced - $__internal_1_$__cuda_sm10x_tcgen05_guardrail_trap_phase_invalid_during_alloc)
$__internal_1_$__cuda_sm10x_tcgen05_guardrail_trap_phase_invalid_during_alloc:
[----:B------:R-:W-:Y:S05]  /*5400*/  BPT.TRAP 0x1 ;  /* 0x000000040000795c */ /* 0x000fea0000300000 */
[----:B------:R-:W-:-:S04]  /*5410*/  MOV R3, 0x0 ;  /* 0x0000000000037802 */ /* 0x000fc80000000f00 */
[----:B------:R-:W-:Y:S05]  /*5420*/  RET.REL.NODEC R2 `(kernel_cutlass_kernel_cudnngrouped_gemmgrouped_gemm_swiglugrouped_gemm_swiglu_quantBlockScaledContiguousGroupedGemmKernel_object_at__TiledMMA_ThrLayoutVMNK11110000_PermutationMNK____MMAAt_0) ;  /* 0xffffffa802f47950 */ /* 0x000fea0003c3ffff */
        .weak           $__internal_2_$__cuda_sm10x_tcgen05_guardrail_trap_unallocated_columns_being_dealloced
        .type           $__internal_2_$__cuda_sm10x_tcgen05_guardrail_trap_unallocated_columns_being_dealloced,@function
        .size           $__internal_2_$__cuda_sm10x_tcgen05_guardrail_trap_unallocated_columns_being_dealloced,(.L_x_83 - $__internal_2_$__cuda_sm10x_tcgen05_guardrail_trap_unallocated_columns_being_dealloced)
$__internal_2_$__cuda_sm10x_tcgen05_guardrail_trap_unallocated_columns_being_dealloced:
[----:B------:R-:W-:Y:S05]  /*5430*/  BPT.TRAP 0x1 ;  /* 0x000000040000795c */ /* 0x000fea0000300000 */
[----:B------:R-:W-:-:S04]  /*5440*/  HFMA2 R3, -RZ, RZ, 0, 0 ;  /* 0x00000000ff037431 */ /* 0x000fc800000001ff */
[----:B------:R-:W-:Y:S05]  /*5450*/  RET.REL.NODEC R2 `(kernel_cutlass_kernel_cudnngrouped_gemmgrouped_gemm_swiglugrouped_gemm_swiglu_quantBlockScaledContiguousGroupedGemmKernel_object_at__TiledMMA_ThrLayoutVMNK11110000_PermutationMNK____MMAAt_0) ;  /* 0xffffffa802e87950 */ /* 0x000fea0003c3ffff */
.L_x_80:
[----:B------:R-:W-:-:S00]  /*5460*/  BRA `(.L_x_80) ;  /* 0xfffffffc00fc7947 */ /* 0x000fc0000383ffff */
[----:B------:R-:W-:-:S00]  /*5470*/  NOP ;  /* 0x0000000000007918 */ /* 0x000fc00000000000 */
        /* <DEDUP_REMOVED lines=8> */
.L_x_83:


//--------------------- .nv.shared.kernel_cutlass_kernel_cudnngrouped_gemmgrouped_gemm_swiglugrouped_gemm_swiglu_quantBlockScaledContiguousGroupedGemmKernel_object_at__TiledMMA_ThrLayoutVMNK11110000_PermutationMNK____MMAAt_0 --------------------------
	.section	.nv.shared.kernel_cutlass_kernel_cudnngrouped_gemmgrouped_gemm_swiglugrouped_gemm_swiglu_quantBlockScaledContiguousGroupedGemmKernel_object_at__TiledMMA_ThrLayoutVMNK11110000_PermutationMNK____MMAAt_0,"aw",@nobits
	.sectionflags	@""
	.align	1024
	.zero		1024


//--------------------- .nv.shared.reserved.0     --------------------------
	.section	.nv.shared.reserved.0,"aw",@nobits
	.align	8
	.weak		__nv_reservedSMEM_offset_0_alias
	.size		__nv_reservedSMEM_offset_0_alias, 0, 64
	.other		__nv_reservedSMEM_offset_0_alias,@"STO_CUDA_RESERVED_SHARED STV_DEFAULT"
__nv_reservedSMEM_offset_0_alias:
	.zero		0
.nv.shared.reserved.0:
	.zero		64
	.weak		__nv_reservedSMEM_allocation_phase
	.type		__nv_reservedSMEM_allocation_phase,@object
	.size		__nv_reservedSMEM_allocation_phase,(.L_0 - __nv_reservedSMEM_allocation_phase)
__nv_reservedSMEM_allocation_phase:
	.zero		1
.L_0:
	.zero		7
	.weak		__nv_reservedSMEM_devtool_atexit_pc
	.type		__nv_reservedSMEM_devtool_atexit_pc,@object
	.size		__nv_reservedSMEM_devtool_atexit_pc,(__nv_reservedSMEM_allocation_mask - __nv_reservedSMEM_devtool_atexit_pc)
__nv_reservedSMEM_devtool_atexit_pc:
	.zero		8
	.weak		__nv_reservedSMEM_allocation_mask
	.type		__nv_reservedSMEM_allocation_mask,@object
	.size		__nv_reservedSMEM_allocation_mask,(.L_2 - __nv_reservedSMEM_allocation_mask)
__nv_reservedSMEM_allocation_mask:
	.zero		4
.L_2:


//--------------------- .nv.constant0.kernel_cutlass_kernel_cudnngrouped_gemmgrouped_gemm_swiglugrouped_gemm_swiglu_quantBlockScaledContiguousGroupedGemmKernel_object_at__TiledMMA_ThrLayoutVMNK11110000_PermutationMNK____MMAAt_0 --------------------------
	.section	.nv.constant0.kernel_cutlass_kernel_cudnngrouped_gemmgrouped_gemm_swiglugrouped_gemm_swiglu_quantBlockScaledContiguousGroupedGemmKernel_object_at__TiledMMA_ThrLayoutVMNK11110000_PermutationMNK____MMAAt_0,"a",@progbits
	.sectionflags	@""
	.align	4
.nv.constant0.kernel_cutlass_kernel_cudnngrouped_gemmgrouped_gemm_swiglugrouped_gemm_swiglu_quantBlockScaledContiguousGroupedGemmKernel_object_at__TiledMMA_ThrLayoutVMNK11110000_PermutationMNK____MMAAt_0:
	.zero		1924


//--------------------- SYMBOLS --------------------------

	.type		.nv.reservedSmem.offset0,@object
	.size		.nv.reservedSmem.offset0,0x4
	.type		.nv.reservedSmem.cap,@object
	.size		.nv.reservedSmem.cap,0x4
